	.headerflags	@"EF_CUDA_TEXMODE_UNIFIED EF_CUDA_64BIT_ADDRESS EF_CUDA_SM86 EF_CUDA_VIRTUAL_SM(EF_CUDA_SM86)"
	.elftype	@"ET_EXEC"


//--------------------- .nv.info                  --------------------------
	.section	.nv.info,"",@"SHT_CUDA_INFO"
	.align	4


	//----- nvinfo : EIATTR_REGCOUNT
	.align		4
        /*0000*/ 	.byte	0x04, 0x2f
        /*0002*/ 	.short	(.L_2 - .L_1)
	.align		4
.L_1:
        /*0004*/ 	.word	index@(triton_red_fused__to_copy_add_amax_amin_clamp_gelu_mul_reciprocal_13)
        /*0008*/ 	.word	0x00000080


	//----- nvinfo : EIATTR_MIN_STACK_SIZE
	.align		4
.L_2:
        /*000c*/ 	.byte	0x04, 0x12
        /*000e*/ 	.short	(.L_4 - .L_3)
	.align		4
.L_3:
        /*0010*/ 	.word	index@(triton_red_fused__to_copy_add_amax_amin_clamp_gelu_mul_reciprocal_13)
        /*0014*/ 	.word	0x000000d0


	//----- nvinfo : EIATTR_FRAME_SIZE
	.align		4
.L_4:
        /*0018*/ 	.byte	0x04, 0x11
        /*001a*/ 	.short	(.L_6 - .L_5)
	.align		4
.L_5:
        /*001c*/ 	.word	index@(triton_red_fused__to_copy_add_amax_amin_clamp_gelu_mul_reciprocal_13)
        /*0020*/ 	.word	0x000000d0


	//----- nvinfo : EIATTR_MIN_STACK_SIZE
	.align		4
.L_6:
        /*0024*/ 	.byte	0x04, 0x12
        /*0026*/ 	.short	(.L_8 - .L_7)
	.align		4
.L_7:
        /*0028*/ 	.word	index@(triton_red_fused__to_copy_add_amax_amin_clamp_gelu_mul_reciprocal_13)
        /*002c*/ 	.word	0x000000d0
.L_8:


//--------------------- .nv.info.triton_red_fused__to_copy_add_amax_amin_clamp_gelu_mul_reciprocal_13 --------------------------
	.section	.nv.info.triton_red_fused__to_copy_add_amax_amin_clamp_gelu_mul_reciprocal_13,"",@"SHT_CUDA_INFO"
	.sectionflags	@""
	.align	4


	//----- nvinfo : EIATTR_CUDA_API_VERSION
	.align		4
        /*0000*/ 	.byte	0x04, 0x37
        /*0002*/ 	.short	(.L_10 - .L_9)
.L_9:
        /*0004*/ 	.word	0x0000007c


	//----- nvinfo : EIATTR_SW2861232_WAR
	.align		4
.L_10:
        /*0008*/ 	.byte	0x01, 0x35
	.zero		2


	//----- nvinfo : EIATTR_PARAM_CBANK
	.align		4
        /*000c*/ 	.byte	0x04, 0x0a
        /*000e*/ 	.short	(.L_12 - .L_11)
	.align		4
.L_11:
        /*0010*/ 	.word	index@(.nv.constant0.triton_red_fused__to_copy_add_amax_amin_clamp_gelu_mul_reciprocal_13)
        /*0014*/ 	.short	0x0160
        /*0016*/ 	.short	0x0058


	//----- nvinfo : EIATTR_CBANK_PARAM_SIZE
	.align		4
.L_12:
        /*0018*/ 	.byte	0x03, 0x19
        /*001a*/ 	.short	0x0058


	//----- nvinfo : EIATTR_KPARAM_INFO
	.align		4
        /*001c*/ 	.byte	0x04, 0x17
        /*001e*/ 	.short	(.L_14 - .L_13)
.L_13:
        /*0020*/ 	.word	0x00000000
        /*0024*/ 	.short	0x000b
        /*0026*/ 	.short	0x0050
        /*0028*/ 	.byte	0x00, 0xf4, 0x21, 0x00


	//----- nvinfo : EIATTR_KPARAM_INFO
	.align		4
.L_14:
        /*002c*/ 	.byte	0x04, 0x17
        /*002e*/ 	.short	(.L_16 - .L_15)
.L_15:
        /*0030*/ 	.word	0x00000000
        /*0034*/ 	.short	0x000a
        /*0036*/ 	.short	0x004c
        /*0038*/ 	.byte	0x00, 0xf0, 0x11, 0x00


	//----- nvinfo : EIATTR_KPARAM_INFO
	.align		4
.L_16:
        /*003c*/ 	.byte	0x04, 0x17
        /*003e*/ 	.short	(.L_18 - .L_17)
.L_17:
        /*0040*/ 	.word	0x00000000
        /*0044*/ 	.short	0x0009
        /*0046*/ 	.short	0x0048
        /*0048*/ 	.byte	0x00, 0xf0, 0x11, 0x00


	//----- nvinfo : EIATTR_KPARAM_INFO
	.align		4
.L_18:
        /*004c*/ 	.byte	0x04, 0x17
        /*004e*/ 	.short	(.L_20 - .L_19)
.L_19:
        /*0050*/ 	.word	0x00000000
        /*0054*/ 	.short	0x0008
        /*0056*/ 	.short	0x0040
        /*0058*/ 	.byte	0x00, 0xf4, 0x21, 0x00


	//----- nvinfo : EIATTR_KPARAM_INFO
	.align		4
.L_20:
        /*005c*/ 	.byte	0x04, 0x17
        /*005e*/ 	.short	(.L_22 - .L_21)
.L_21:
        /*0060*/ 	.word	0x00000000
        /*0064*/ 	.short	0x0007
        /*0066*/ 	.short	0x0038
        /*0068*/ 	.byte	0x00, 0xf4, 0x21, 0x00


	//----- nvinfo : EIATTR_KPARAM_INFO
	.align		4
.L_22:
        /*006c*/ 	.byte	0x04, 0x17
        /*006e*/ 	.short	(.L_24 - .L_23)
.L_23:
        /*0070*/ 	.word	0x00000000
        /*0074*/ 	.short	0x0006
        /*0076*/ 	.short	0x0030
        /*0078*/ 	.byte	0x00, 0xf4, 0x21, 0x00


	//----- nvinfo : EIATTR_KPARAM_INFO
	.align		4
.L_24:
        /*007c*/ 	.byte	0x04, 0x17
        /*007e*/ 	.short	(.L_26 - .L_25)
.L_25:
        /*0080*/ 	.word	0x00000000
        /*0084*/ 	.short	0x0005
        /*0086*/ 	.short	0x0028
        /*0088*/ 	.byte	0x00, 0xf4, 0x21, 0x00


	//----- nvinfo : EIATTR_KPARAM_INFO
	.align		4
.L_26:
        /*008c*/ 	.byte	0x04, 0x17
        /*008e*/ 	.short	(.L_28 - .L_27)
.L_27:
        /*0090*/ 	.word	0x00000000
        /*0094*/ 	.short	0x0004
        /*0096*/ 	.short	0x0020
        /*0098*/ 	.byte	0x00, 0xf4, 0x21, 0x00


	//----- nvinfo : EIATTR_KPARAM_INFO
	.align		4
.L_28:
        /*009c*/ 	.byte	0x04, 0x17
        /*009e*/ 	.short	(.L_30 - .L_29)
.L_29:
        /*00a0*/ 	.word	0x00000000
        /*00a4*/ 	.short	0x0003
        /*00a6*/ 	.short	0x0018
        /*00a8*/ 	.byte	0x00, 0xf4, 0x21, 0x00


	//----- nvinfo : EIATTR_KPARAM_INFO
	.align		4
.L_30:
        /*00ac*/ 	.byte	0x04, 0x17
        /*00ae*/ 	.short	(.L_32 - .L_31)
.L_31:
        /*00b0*/ 	.word	0x00000000
        /*00b4*/ 	.short	0x0002
        /*00b6*/ 	.short	0x0010
        /*00b8*/ 	.byte	0x00, 0xf4, 0x21, 0x00


	//----- nvinfo : EIATTR_KPARAM_INFO
	.align		4
.L_32:
        /*00bc*/ 	.byte	0x04, 0x17
        /*00be*/ 	.short	(.L_34 - .L_33)
.L_33:
        /*00c0*/ 	.word	0x00000000
        /*00c4*/ 	.short	0x0001
        /*00c6*/ 	.short	0x0008
        /*00c8*/ 	.byte	0x00, 0xf4, 0x21, 0x00


	//----- nvinfo : EIATTR_KPARAM_INFO
	.align		4
.L_34:
        /*00cc*/ 	.byte	0x04, 0x17
        /*00ce*/ 	.short	(.L_36 - .L_35)
.L_35:
        /*00d0*/ 	.word	0x00000000
        /*00d4*/ 	.short	0x0000
        /*00d6*/ 	.short	0x0000
        /*00d8*/ 	.byte	0x00, 0xf4, 0x21, 0x00


	//----- nvinfo : EIATTR_MAXREG_COUNT
	.align		4
.L_36:
        /*00dc*/ 	.byte	0x03, 0x1b
        /*00de*/ 	.short	0x0080


	//----- nvinfo : EIATTR_COOP_GROUP_MASK_REGIDS
	.align		4
        /*00e0*/ 	.byte	0x04, 0x29
        /*00e2*/ 	.short	(.L_38 - .L_37)


	//   ....[0]....
.L_37:
        /*00e4*/ 	.word	0xffffffff


	//   ....[1]....
        /*00e8*/ 	.word	0xffffffff


	//   ....[2]....
        /*00ec*/ 	.word	0xffffffff


	//   ....[3]....
        /*00f0*/ 	.word	0xffffffff


	//   ....[4]....
        /*00f4*/ 	.word	0xffffffff


	//   ....[5]....
        /*00f8*/ 	.word	0xffffffff


	//   ....[6]....
        /*00fc*/ 	.word	0xffffffff


	//   ....[7]....
        /*0100*/ 	.word	0xffffffff


	//   ....[8]....
        /*0104*/ 	.word	0xffffffff


	//   ....[9]....
        /*0108*/ 	.word	0xffffffff


	//   ....[10]....
        /*010c*/ 	.word	0xffffffff


	//   ....[11]....
        /*0110*/ 	.word	0xffffffff


	//   ....[12]....
        /*0114*/ 	.word	0xffffffff


	//   ....[13]....
        /*0118*/ 	.word	0xffffffff


	//   ....[14]....
        /*011c*/ 	.word	0xffffffff


	//   ....[15]....
        /*0120*/ 	.word	0xffffffff


	//   ....[16]....
        /*0124*/ 	.word	0xffffffff


	//   ....[17]....
        /*0128*/ 	.word	0xffffffff


	//   ....[18]....
        /*012c*/ 	.word	0xffffffff


	//   ....[19]....
        /*0130*/ 	.word	0xffffffff


	//   ....[20]....
        /*0134*/ 	.word	0xffffffff


	//   ....[21]....
        /*0138*/ 	.word	0xffffffff


	//   ....[22]....
        /*013c*/ 	.word	0xffffffff


	//   ....[23]....
        /*0140*/ 	.word	0xffffffff


	//   ....[24]....
        /*0144*/ 	.word	0xffffffff


	//   ....[25]....
        /*0148*/ 	.word	0xffffffff


	//   ....[26]....
        /*014c*/ 	.word	0xffffffff


	//   ....[27]....
        /*0150*/ 	.word	0xffffffff


	//----- nvinfo : EIATTR_COOP_GROUP_INSTR_OFFSETS
	.align		4
.L_38:
        /*0154*/ 	.byte	0x04, 0x28
        /*0156*/ 	.short	(.L_40 - .L_39)


	//   ....[0]....
.L_39:
        /*0158*/ 	.word	0x000077d0


	//   ....[1]....
        /*015c*/ 	.word	0x00007810


	//   ....[2]....
        /*0160*/ 	.word	0x00007910


	//   ....[3]....
        /*0164*/ 	.word	0x00007960


	//   ....[4]....
        /*0168*/ 	.word	0x00007a80


	//   ....[5]....
        /*016c*/ 	.word	0x00007ad0


	//   ....[6]....
        /*0170*/ 	.word	0x00007be0


	//   ....[7]....
        /*0174*/ 	.word	0x00007c30


	//   ....[8]....
        /*0178*/ 	.word	0x00007d70


	//   ....[9]....
        /*017c*/ 	.word	0x00007da0


	//   ....[10]....
        /*0180*/ 	.word	0x00008060


	//   ....[11]....
        /*0184*/ 	.word	0x000080a0


	//   ....[12]....
        /*0188*/ 	.word	0x000080b0


	//   ....[13]....
        /*018c*/ 	.word	0x000080f0


	//   ....[14]....
        /*0190*/ 	.word	0x00008120


	//   ....[15]....
        /*0194*/ 	.word	0x00008180


	//   ....[16]....
        /*0198*/ 	.word	0x000081c0


	//   ....[17]....
        /*019c*/ 	.word	0x000081f0


	//   ....[18]....
        /*01a0*/ 	.word	0x00008240


	//   ....[19]....
        /*01a4*/ 	.word	0x00008280


	//   ....[20]....
        /*01a8*/ 	.word	0x000082c0


	//   ....[21]....
        /*01ac*/ 	.word	0x00008310


	//   ....[22]....
        /*01b0*/ 	.word	0x00008390


	//   ....[23]....
        /*01b4*/ 	.word	0x000083c0


	//   ....[24]....
        /*01b8*/ 	.word	0x000084f0


	//   ....[25]....
        /*01bc*/ 	.word	0x00008550


	//   ....[26]....
        /*01c0*/ 	.word	0x00008590


	//   ....[27]....
        /*01c4*/ 	.word	0x000085d0


	//----- nvinfo : EIATTR_EXIT_INSTR_OFFSETS
	.align		4
.L_40:
        /*01c8*/ 	.byte	0x04, 0x1c
        /*01ca*/ 	.short	(.L_42 - .L_41)


	//   ....[0]....
.L_41:
        /*01cc*/ 	.word	0x0000dce0


	//----- nvinfo : EIATTR_REQNTID
	.align		4
.L_42:
        /*01d0*/ 	.byte	0x04, 0x10
        /*01d2*/ 	.short	(.L_44 - .L_43)
.L_43:
        /*01d4*/ 	.word	0x00000200
        /*01d8*/ 	.word	0x00000001
        /*01dc*/ 	.word	0x00000001


	//----- nvinfo : EIATTR_CRS_STACK_SIZE
	.align		4
.L_44:
        /*01e0*/ 	.byte	0x04, 0x1e
        /*01e2*/ 	.short	(.L_46 - .L_45)
.L_45:
        /*01e4*/ 	.word	0x00000000
.L_46:


//--------------------- .nv.callgraph             --------------------------
	.section	.nv.callgraph,"",@"SHT_CUDA_CALLGRAPH"
	.align	4
	.sectionentsize	8
	.align		4
        /*0000*/ 	.word	0x00000000
	.align		4
        /*0004*/ 	.word	0xffffffff
	.align		4
        /*0008*/ 	.word	0x00000000
	.align		4
        /*000c*/ 	.word	0xfffffffe
	.align		4
        /*0010*/ 	.word	0x00000000
	.align		4
        /*0014*/ 	.word	0xfffffffd
	.align		4
        /*0018*/ 	.word	0x00000000
	.align		4
        /*001c*/ 	.word	0xfffffffc


//--------------------- .nv.rel.action            --------------------------
	.section	.nv.rel.action,"",@"SHT_CUDA_RELOCINFO"
	.align	8
	.sectionentsize	8
        /*0000*/ 	.byte	0x73, 0x00, 0x00, 0x00, 0x00, 0x00, 0x00, 0x00, 0x00, 0x00, 0x00, 0x11, 0x25, 0x00, 0x05, 0x36


//--------------------- .nv.constant4             --------------------------
	.section	.nv.constant4,"a",@progbits
	.align	8
	.align		8
.nv.constant4:
        /*0000*/ 	.dword	_$_str


//--------------------- .nv.constant0.triton_red_fused__to_copy_add_amax_amin_clamp_gelu_mul_reciprocal_13 --------------------------
	.section	.nv.constant0.triton_red_fused__to_copy_add_amax_amin_clamp_gelu_mul_reciprocal_13,"a",@progbits
	.sectionflags	@""
	.align	4
.nv.constant0.triton_red_fused__to_copy_add_amax_amin_clamp_gelu_mul_reciprocal_13:
	.zero		440


//--------------------- .text.triton_red_fused__to_copy_add_amax_amin_clamp_gelu_mul_reciprocal_13 --------------------------
	.section	.text.triton_red_fused__to_copy_add_amax_amin_clamp_gelu_mul_reciprocal_13,"ax",@progbits
	.sectionflags	@"SHF_BARRIERS=1"
	.sectioninfo	@"SHI_REGISTERS=128"
	.align	128
        .global         triton_red_fused__to_copy_add_amax_amin_clamp_gelu_mul_reciprocal_13
        .type           triton_red_fused__to_copy_add_amax_amin_clamp_gelu_mul_reciprocal_13,@function
        .size           triton_red_fused__to_copy_add_amax_amin_clamp_gelu_mul_reciprocal_13,(.L_x_193 - triton_red_fused__to_copy_add_amax_amin_clamp_gelu_mul_reciprocal_13)
        .other          triton_red_fused__to_copy_add_amax_amin_clamp_gelu_mul_reciprocal_13,@"STO_CUDA_ENTRY STV_DEFAULT"
triton_red_fused__to_copy_add_amax_amin_clamp_gelu_mul_reciprocal_13:
.text.triton_red_fused__to_copy_add_amax_amin_clamp_gelu_mul_reciprocal_13:
[----:B------:R-:W-:Y:S02]  /*0000*/  MOV R1, c[0x0][0x28] ;  /* 0x00000a0000017a02 */ /* 0x000fe40000000f00 */
[----:B------:R-:W0:Y:S01]  /*0010*/  S2R R0, SR_CTAID.X ;  /* 0x0000000000007919 */ /* 0x000e220000002500 */
[----:B------:R-:W-:Y:S01]  /*0020*/  MOV R5, 0x2 ;  /* 0x0000000200057802 */ /* 0x000fe20000000f00 */
[----:B------:R-:W-:Y:S01]  /*0030*/  ULDC.64 UR6, c[0x0][0x118] ;  /* 0x0000460000067ab9 */ /* 0x000fe20000000a00 */
[----:B------:R-:W-:Y:S02]  /*0040*/  PRMT R6, RZ, 0x7610, R6 ;  /* 0x00007610ff067816 */ /* 0x000fe40000000006 */
[----:B------:R-:W-:Y:S01]  /*0050*/  IADD3 R1, R1, -0xd0, RZ ;  /* 0xffffff3001017810 */ /* 0x000fe20007ffe0ff */
[----:B0-----:R-:W-:-:S04]  /*0060*/  IMAD.SHL.U32 R4, R0, 0x2, RZ ;  /* 0x0000000200047824 */ /* 0x001fc800078e00ff */
[C---:B------:R-:W-:Y:S01]  /*0070*/  IMAD.WIDE R2, R4.reuse, R5, c[0x0][0x168] ;  /* 0x00005a0004027625 */ /* 0x040fe200078e0205 */
[C---:B------:R-:W-:Y:S02]  /*0080*/  IADD3 R0, R4.reuse, 0x1, RZ ;  /* 0x0000000104007810 */ /* 0x040fe40007ffe0ff */
[----:B------:R-:W-:Y:S02]  /*0090*/  ISETP.GE.AND P0, PT, R4, 0x200, PT ;  /* 0x000002000400780c */ /* 0x000fe40003f06270 */
[----:B------:R-:W-:Y:S02]  /*00a0*/  ISETP.GE.AND P1, PT, R0, 0x200, PT ;  /* 0x000002000000780c */ /* 0x000fe40003f26270 */
[----:B------:R-:W-:-:S09]  /*00b0*/  PRMT R0, RZ, 0x7610, R0 ;  /* 0x00007610ff007816 */ /* 0x000fd20000000000 */
[----:B------:R-:W2:Y:S04]  /*00c0*/  @!P0 LDG.E.EL.U16 R0, [R2.64] ;  /* 0x0000000602008981 */ /* 0x000ea8000c2e1500 */
[----:B------:R-:W3:Y:S01]  /*00d0*/  @!P1 LDG.E.EL.U16 R6, [R2.64+0x2] ;  /* 0x0000020602069981 */ /* 0x000ee2000c2e1500 */
[----:B------:R-:W-:Y:S01]  /*00e0*/  PRMT R7, RZ, 0x7610, R7 ;  /* 0x00007610ff077816 */ /* 0x000fe20000000007 */
[----:B------:R-:W-:Y:S01]  /*00f0*/  IMAD.WIDE R4, R4, R5, c[0x0][0x170] ;  /* 0x00005c0004047625 */ /* 0x000fe200078e0205 */
[----:B------:R-:W-:-:S04]  /*0100*/  PRMT R8, RZ, 0x7610, R8 ;  /* 0x00007610ff087816 */ /* 0x000fc80000000008 */
[----:B------:R-:W4:Y:S04]  /*0110*/  @!P0 LDG.E.EL.U16 R7, [R4.64] ;  /* 0x0000000604078981 */ /* 0x000f28000c2e1500 */
[----:B------:R-:W5:Y:S01]  /*0120*/  @!P1 LDG.E.EL.U16 R8, [R4.64+0x2] ;  /* 0x0000020604089981 */ /* 0x000f62000c2e1500 */
[----:B------:R-:W-:Y:S01]  /*0130*/  IMAD.MOV.U32 R68, RZ, RZ, 0x7f800000 ;  /* 0x7f800000ff447424 */ /* 0x000fe200078e00ff */
[----:B------:R-:W-:Y:S01]  /*0140*/  MOV R19, 0xff800000 ;  /* 0xff80000000137802 */ /* 0x000fe20000000f00 */
[----:B------:R-:W-:Y:S01]  /*0150*/  IMAD.MOV.U32 R93, RZ, RZ, RZ ;  /* 0x000000ffff5d7224 */ /* 0x000fe200078e00ff */
[----:B------:R-:W-:Y:S01]  /*0160*/  MOV R18, 0xff800000 ;  /* 0xff80000000127802 */ /* 0x000fe20000000f00 */
[----:B------:R-:W-:Y:S01]  /*0170*/  IMAD.MOV.U32 R17, RZ, RZ, 0x7f800000 ;  /* 0x7f800000ff117424 */ /* 0x000fe200078e00ff */
[----:B------:R-:W-:Y:S01]  /*0180*/  MOV R16, 0xff800000 ;  /* 0xff80000000107802 */ /* 0x000fe20000000f00 */
[----:B------:R-:W-:Y:S01]  /*0190*/  IMAD.MOV.U32 R15, RZ, RZ, -0x800000 ;  /* 0xff800000ff0f7424 */ /* 0x000fe200078e00ff */
[----:B------:R-:W-:Y:S01]  /*01a0*/  MOV R14, 0x7f800000 ;  /* 0x7f800000000e7802 */ /* 0x000fe20000000f00 */
[----:B------:R-:W-:Y:S01]  /*01b0*/  IMAD.MOV.U32 R13, RZ, RZ, 0x7f800000 ;  /* 0x7f800000ff0d7424 */ /* 0x000fe200078e00ff */
        /* <DEDUP_REMOVED lines=15> */
[----:B------:R-:W-:Y:S01]  /*02b0*/  IMAD.MOV.U32 R76, RZ, RZ, -0x800000 ;  /* 0xff800000ff4c7424 */ /* 0x000fe200078e00ff */
        /* <DEDUP_REMOVED lines=39> */
[----:B------:R-:W-:Y:S01]  /*0530*/  UPLOP3.LUT UP0, UPT, UPT, UPT, UPT, 0x80, 0x0 ;  /* 0x000000000000789c */ /* 0x000fe20003f0f070 */
[----:B--2---:R-:W-:Y:S01]  /*0540*/  IMAD.U32 R9, R0, 0x10000, RZ ;  /* 0x0001000000097824 */ /* 0x004fe200078e00ff */
[----:B---3--:R-:W-:-:S04]  /*0550*/  SHF.L.U32 R10, R6, 0x10, RZ ;  /* 0x00000010060a7819 */ /* 0x008fc800000006ff */
[----:B------:R-:W-:Y:S02]  /*0560*/  FSETP.GE.AND P2, PT, R9, RZ, PT ;  /* 0x000000ff0900720b */ /* 0x000fe40003f46000 */
[----:B------:R-:W-:Y:S02]  /*0570*/  FSETP.GE.AND P3, PT, R10, RZ, PT ;  /* 0x000000ff0a00720b */ /* 0x000fe40003f66000 */
[----:B------:R-:W-:Y:S02]  /*0580*/  SEL R0, R0, RZ, !P2 ;  /* 0x000000ff00007207 */ /* 0x000fe40005000000 */
[----:B------:R-:W-:Y:S02]  /*0590*/  SEL R6, R6, RZ, !P3 ;  /* 0x000000ff06067207 */ /* 0x000fe40005800000 */
[----:B----4-:R-:W-:Y:S01]  /*05a0*/  SHF.L.U32 R2, R7, 0x10, RZ ;  /* 0x0000001007027819 */ /* 0x010fe200000006ff */
[----:B------:R-:W-:Y:S01]  /*05b0*/  IMAD.U32 R0, R0, 0x10000, RZ ;  /* 0x0001000000007824 */ /* 0x000fe200078e00ff */
[----:B-----5:R-:W-:Y:S01]  /*05c0*/  SHF.L.U32 R3, R8, 0x10, RZ ;  /* 0x0000001008037819 */ /* 0x020fe200000006ff */
[----:B------:R-:W-:Y:S01]  /*05d0*/  IMAD.U32 R6, R6, 0x10000, RZ ;  /* 0x0001000006067824 */ /* 0x000fe200078e00ff */
[----:B------:R-:W-:Y:S01]  /*05e0*/  FSETP.GTU.AND P3, PT, R2, RZ, PT ;  /* 0x000000ff0200720b */ /* 0x000fe20003f6c000 */
[----:B------:R-:W-:Y:S01]  /*05f0*/  FADD R69, RZ, -R0 ;  /* 0x80000000ff457221 */ /* 0x000fe20000000000 */
[----:B------:R-:W-:Y:S01]  /*0600*/  FSETP.GTU.AND P4, PT, R3, RZ, PT ;  /* 0x000000ff0300720b */ /* 0x000fe20003f8c000 */
[----:B------:R-:W-:Y:S01]  /*0610*/  FADD R6, RZ, -R6 ;  /* 0x80000006ff067221 */ /* 0x000fe20000000000 */
[----:B------:R-:W-:-:S02]  /*0620*/  SEL R7, R7, RZ, P3 ;  /* 0x000000ff07077207 */ /* 0x000fc40001800000 */
[----:B------:R-:W-:Y:S02]  /*0630*/  FSETP.NAN.AND P2, PT, R69, R69, PT ;  /* 0x000000454500720b */ /* 0x000fe40003f48000 */
[----:B------:R-:W-:Y:S01]  /*0640*/  FSETP.NAN.AND P5, PT, R6, R6, PT ;  /* 0x000000060600720b */ /* 0x000fe20003fa8000 */
[----:B------:R-:W-:Y:S01]  /*0650*/  IMAD.U32 R0, R7, 0x10000, RZ ;  /* 0x0001000007007824 */ /* 0x000fe200078e00ff */
[----:B------:R-:W-:-:S04]  /*0660*/  SEL R8, R8, RZ, P4 ;  /* 0x000000ff08087207 */ /* 0x000fc80002000000 */
[----:B------:R-:W-:Y:S02]  /*0670*/  SHF.L.U32 R3, R8, 0x10, RZ ;  /* 0x0000001008037819 */ /* 0x000fe400000006ff */
[CC--:B------:R-:W-:Y:S02]  /*0680*/  FSETP.GT.AND P3, PT, R69.reuse, R0.reuse, PT ;  /* 0x000000004500720b */ /* 0x0c0fe40003f64000 */
[CC--:B------:R-:W-:Y:S02]  /*0690*/  FSETP.GT.AND P4, PT, R6.reuse, R3.reuse, PT ;  /* 0x000000030600720b */ /* 0x0c0fe40003f84000 */
[----:B------:R-:W-:Y:S01]  /*06a0*/  @!P2 FSEL R69, R69, R0, P3 ;  /* 0x000000004545a208 */ /* 0x000fe20001800000 */
[----:B------:R-:W-:Y:S01]  /*06b0*/  IMAD.MOV.U32 R0, RZ, RZ, 0x7f800000 ;  /* 0x7f800000ff007424 */ /* 0x000fe200078e00ff */
[----:B------:R-:W-:-:S03]  /*06c0*/  @!P5 FSEL R6, R6, R3, P4 ;  /* 0x000000030606d208 */ /* 0x000fc60002000000 */
[----:B------:R-:W-:Y:S02]  /*06d0*/  FMUL R69, R69, 0.0078740157186985015869 ;  /* 0x3c01020445457820 */ /* 0x000fe40000400000 */
[----:B------:R-:W-:-:S03]  /*06e0*/  FMUL R70, R6, 0.0078740157186985015869 ;  /* 0x3c01020406467820 */ /* 0x000fc60000400000 */
[C---:B------:R-:W-:Y:S02]  /*06f0*/  FSETP.GT.AND P2, PT, R69.reuse, 9.9999997473787516356e-06, PT ;  /* 0x3727c5ac4500780b */ /* 0x040fe40003f44000 */
[C---:B------:R-:W-:Y:S02]  /*0700*/  FSETP.GT.AND P3, PT, R70.reuse, 9.9999997473787516356e-06, PT ;  /* 0x3727c5ac4600780b */ /* 0x040fe40003f64000 */
[----:B------:R-:W-:Y:S02]  /*0710*/  FSETP.NAN.AND P4, PT, R69, R69, PT ;  /* 0x000000454500720b */ /* 0x000fe40003f88000 */
[----:B------:R-:W-:-:S07]  /*0720*/  FSETP.NAN.AND P5, PT, R70, R70, PT ;  /* 0x000000464600720b */ /* 0x000fce0003fa8000 */
[----:B------:R-:W-:Y:S02]  /*0730*/  @!P2 FSEL R69, R69, 9.9999997473787516356e-06, P4 ;  /* 0x3727c5ac4545a808 */ /* 0x000fe40002000000 */
[----:B------:R-:W-:Y:S02]  /*0740*/  @!P3 FSEL R70, R70, 9.9999997473787516356e-06, P5 ;  /* 0x3727c5ac4646b808 */ /* 0x000fe40002800000 */
.L_x_97:
[----:B------:R-:W0:Y:S01]  /*0750*/  S2R R123, SR_TID.X ;  /* 0x00000000007b7919 */ /* 0x000e220000002100 */
[----:B------:R-:W-:Y:S01]  /*0760*/  CS2R R32, SRZ ;  /* 0x0000000000207805 */ /* 0x000fe2000001ff00 */
[----:B------:R-:W-:Y:S01]  /*0770*/  IMAD.MOV.U32 R28, RZ, RZ, 0x4 ;  /* 0x00000004ff1c7424 */ /* 0x000fe200078e00ff */
[----:B------:R-:W-:Y:S01]  /*0780*/  CS2R R48, SRZ ;  /* 0x0000000000307805 */ /* 0x000fe2000001ff00 */
[----:B------:R-:W1:Y:S01]  /*0790*/  S2R R6, SR_CTAID.X ;  /* 0x0000000000067919 */ /* 0x000e620000002500 */
[----:B------:R-:W-:Y:S01]  /*07a0*/  CS2R R50, SRZ ;  /* 0x0000000000327805 */ /* 0x000fe2000001ff00 */
[----:B------:R-:W-:Y:S01]  /*07b0*/  CS2R R44, SRZ ;  /* 0x00000000002c7805 */ /* 0x000fe2000001ff00 */
[----:B0-----:R-:W-:-:S04]  /*07c0*/  SHF.L.U32 R123, R123, 0x4, RZ ;  /* 0x000000047b7b7819 */ /* 0x001fc800000006ff */
[----:B------:R-:W-:-:S04]  /*07d0*/  LOP3.LUT R123, R123, 0x1ff0, RZ, 0xc0, !PT ;  /* 0x00001ff07b7b7812 */ /* 0x000fc800078ec0ff */
[C---:B------:R-:W-:Y:S02]  /*07e0*/  LOP3.LUT R7, R93.reuse, R123, RZ, 0xfc, !PT ;  /* 0x0000007b5d077212 */ /* 0x040fe400078efcff */
[----:B------:R-:W-:Y:S02]  /*07f0*/  LOP3.LUT R4, R93, 0x4, R123, 0xfe, !PT ;  /* 0x000000045d047812 */ /* 0x000fe400078efe7b */
[----:B------:R-:W-:Y:S01]  /*0800*/  ISETP.LT.U32.AND P2, PT, R7, 0x3000, PT ;  /* 0x000030000700780c */ /* 0x000fe20003f41070 */
[C---:B-1----:R-:W-:Y:S02]  /*0810*/  IMAD R7, R6.reuse, 0x6000, R7 ;  /* 0x0000600006077824 */ /* 0x042fe400078e0207 */
[----:B------:R-:W-:Y:S01]  /*0820*/  IMAD R9, R6, 0x6000, R4 ;  /* 0x0000600006097824 */ /* 0x000fe200078e0204 */
[----:B------:R-:W-:Y:S01]  /*0830*/  ISETP.LT.U32.AND.EX P2, PT, R32, RZ, !P0, P2 ;  /* 0x000000ff2000720c */ /* 0x000fe20004741120 */
[----:B------:R-:W-:Y:S01]  /*0840*/  IMAD.WIDE R2, R7, R28, c[0x0][0x160] ;  /* 0x0000580007027625 */ /* 0x000fe200078e021c */
[C-C-:B------:R-:W-:Y:S01]  /*0850*/  LOP3.LUT R4, R93.reuse, 0x8, R123.reuse, 0xfe, !PT ;  /* 0x000000085d047812 */ /* 0x140fe200078efe7b */
[----:B------:R-:W-:Y:S01]  /*0860*/  CS2R R46, SRZ ;  /* 0x00000000002e7805 */ /* 0x000fe2000001ff00 */
[----:B------:R-:W-:-:S03]  /*0870*/  LOP3.LUT R5, R93, 0xc, R123, 0xfe, !PT ;  /* 0x0000000c5d057812 */ /* 0x000fc600078efe7b */
[----:B------:R-:W-:-:S06]  /*0880*/  IMAD R11, R6, 0x6000, R4 ;  /* 0x00006000060b7824 */ /* 0x000fcc00078e0204 */
[----:B------:R0:W2:Y:S01]  /*0890*/  @P2 LDG.E.EF.128 R48, [R2.64] ;  /* 0x0000000602302981 */ /* 0x0000a2000c0e1d00 */
[----:B------:R-:W-:Y:S01]  /*08a0*/  CS2R R36, SRZ ;  /* 0x0000000000247805 */ /* 0x000fe2000001ff00 */
[----:B------:R-:W-:Y:S01]  /*08b0*/  CS2R R38, SRZ ;  /* 0x0000000000267805 */ /* 0x000fe2000001ff00 */
[----:B0-----:R-:W-:-:S05]  /*08c0*/  IMAD.WIDE R2, R9, R28, c[0x0][0x160] ;  /* 0x0000580009027625 */ /* 0x001fca00078e021c */
[----:B------:R0:W3:Y:S01]  /*08d0*/  @P2 LDG.E.EF.128 R44, [R2.64] ;  /* 0x00000006022c2981 */ /* 0x0000e2000c0e1d00 */
[----:B------:R-:W-:Y:S01]  /*08e0*/  IMAD R29, R6, 0x6000, R5 ;  /* 0x00006000061d7824 */ /* 0x000fe200078e0205 */
[----:B------:R-:W-:Y:S01]  /*08f0*/  CS2R R24, SRZ ;  /* 0x0000000000187805 */ /* 0x000fe2000001ff00 */
[----:B------:R-:W-:Y:S02]  /*0900*/  CS2R R26, SRZ ;  /* 0x00000000001a7805 */ /* 0x000fe4000001ff00 */
[----:B------:R-:W-:-:S04]  /*0910*/  IMAD.WIDE R4, R29, R28, c[0x0][0x160] ;  /* 0x000058001d047625 */ /* 0x000fc800078e021c */
[----:B0-----:R-:W-:Y:S01]  /*0920*/  IMAD.WIDE R2, R11, R28, c[0x0][0x160] ;  /* 0x000058000b027625 */ /* 0x001fe200078e021c */
[----:B------:R0:W4:Y:S04]  /*0930*/  @P2 LDG.E.EF.128 R24, [R4.64] ;  /* 0x0000000604182981 */ /* 0x000128000c0e1d00 */
[----:B------:R1:W4:Y:S04]  /*0940*/  @P2 LDG.E.EF.128 R36, [R2.64] ;  /* 0x0000000602242981 */ /* 0x000328000c0e1d00 */
[----:B------:R-:W0:Y:S01]  /*0950*/  S2R R124, SR_TID.X ;  /* 0x00000000007c7919 */ /* 0x000e220000002100 */
[----:B------:R-:W-:Y:S01]  /*0960*/  IADD3 R7, R7, 0x3000, RZ ;  /* 0x0000300007077810 */ /* 0x000fe20007ffe0ff */
[----:B------:R-:W-:Y:S01]  /*0970*/  CS2R R20, SRZ ;  /* 0x0000000000147805 */ /* 0x000fe2000001ff00 */
[----:B------:R-:W-:-:S03]  /*0980*/  CS2R R22, SRZ ;  /* 0x0000000000167805 */ /* 0x000fc6000001ff00 */
[----:B-1----:R-:W-:-:S05]  /*0990*/  IMAD.WIDE R2, R7, R28, c[0x0][0x160] ;  /* 0x0000580007027625 */ /* 0x002fca00078e021c */
[----:B------:R1:W4:Y:S01]  /*09a0*/  @P2 LDG.E.EF.128 R20, [R2.64] ;  /* 0x0000000602142981 */ /* 0x000322000c0e1d00 */
[----:B------:R-:W-:Y:S01]  /*09b0*/  IADD3 R9, R9, 0x3000, RZ ;  /* 0x0000300009097810 */ /* 0x000fe20007ffe0ff */
[----:B0-----:R-:W-:Y:S01]  /*09c0*/  CS2R R4, SRZ ;  /* 0x0000000000047805 */ /* 0x001fe2000001ff00 */
[----:B------:R-:W-:Y:S01]  /*09d0*/  CS2R R6, SRZ ;  /* 0x0000000000067805 */ /* 0x000fe2000001ff00 */
[----:B------:R-:W-:Y:S02]  /*09e0*/  IADD3 R31, R11, 0x3000, RZ ;  /* 0x000030000b1f7810 */ /* 0x000fe40007ffe0ff */
[----:B------:R-:W-:Y:S02]  /*09f0*/  IADD3 R29, R29, 0x3000, RZ ;  /* 0x000030001d1d7810 */ /* 0x000fe40007ffe0ff */
[----:B------:R-:W-:Y:S01]  /*0a00*/  SHF.L.U32 R124, R124, 0x3, RZ ;  /* 0x000000037c7c7819 */ /* 0x000fe200000006ff */
[----:B-1----:R-:W-:-:S03]  /*0a10*/  IMAD.WIDE R2, R9, R28, c[0x0][0x160] ;  /* 0x0000580009027625 */ /* 0x002fc600078e021c */
[----:B------:R-:W-:Y:S01]  /*0a20*/  LOP3.LUT R124, R124, 0xff8, RZ, 0xc0, !PT ;  /* 0x00000ff87c7c7812 */ /* 0x000fe200078ec0ff */
[----:B------:R-:W-:Y:S01]  /*0a30*/  CS2R R8, SRZ ;  /* 0x0000000000087805 */ /* 0x000fe2000001ff00 */
[----:B------:R0:W4:Y:S02]  /*0a40*/  @P2 LDG.E.EF.128 R4, [R2.64] ;  /* 0x0000000602042981 */ /* 0x000124000c0e1d00 */
[----:B------:R-:W-:Y:S01]  /*0a50*/  LOP3.LUT R30, R93, R124, RZ, 0xfc, !PT ;  /* 0x0000007c5d1e7212 */ /* 0x000fe200078efcff */
[----:B------:R-:W-:Y:S01]  /*0a60*/  CS2R R10, SRZ ;  /* 0x00000000000a7805 */ /* 0x000fe2000001ff00 */
[----:B------:R-:W-:Y:S01]  /*0a70*/  CS2R R40, SRZ ;  /* 0x0000000000287805 */ /* 0x000fe2000001ff00 */
[----:B------:R-:W-:Y:S02]  /*0a80*/  CS2R R42, SRZ ;  /* 0x00000000002a7805 */ /* 0x000fe4000001ff00 */
[----:B------:R-:W-:Y:S02]  /*0a90*/  IMAD.SHL.U32 R60, R30, 0x2, RZ ;  /* 0x000000021e3c7824 */ /* 0x000fe400078e00ff */
[----:B0-----:R-:W-:-:S04]  /*0aa0*/  IMAD.WIDE R2, R31, R28, c[0x0][0x160] ;  /* 0x000058001f027625 */ /* 0x001fc800078e021c */
[----:B------:R-:W-:Y:S01]  /*0ab0*/  IMAD.WIDE R28, R29, R28, c[0x0][0x160] ;  /* 0x000058001d1c7625 */ /* 0x000fe200078e021c */
[----:B------:R0:W4:Y:S01]  /*0ac0*/  @P2 LDG.E.EF.128 R8, [R2.64] ;  /* 0x0000000602082981 */ /* 0x000122000c0e1d00 */
[----:B------:R-:W-:-:S03]  /*0ad0*/  SHF.L.U64.HI R30, R30, 0x1, R32 ;  /* 0x000000011e1e7819 */ /* 0x000fc60000010220 */
[----:B------:R1:W4:Y:S01]  /*0ae0*/  @P2 LDG.E.EF.128 R40, [R28.64] ;  /* 0x000000061c282981 */ /* 0x000322000c0e1d00 */
[C---:B------:R-:W-:Y:S02]  /*0af0*/  IADD3 R56, P2, R60.reuse, c[0x0][0x178], RZ ;  /* 0x00005e003c387a10 */ /* 0x040fe40007f5e0ff */
[----:B------:R-:W-:Y:S02]  /*0b00*/  IADD3 R60, P3, R60, c[0x0][0x180], RZ ;  /* 0x000060003c3c7a10 */ /* 0x000fe40007f7e0ff */
[C---:B------:R-:W-:Y:S02]  /*0b10*/  IADD3.X R57, R30.reuse, c[0x0][0x17c], RZ, P2, !PT ;  /* 0x00005f001e397a10 */ /* 0x040fe400017fe4ff */
[----:B------:R-:W-:-:S04]  /*0b20*/  IADD3.X R61, R30, c[0x0][0x184], RZ, P3, !PT ;  /* 0x000061001e3d7a10 */ /* 0x000fc80001ffe4ff */
[----:B------:R-:W4:Y:S04]  /*0b30*/  LDG.E.EL.128 R56, [R56.64] ;  /* 0x0000000638387981 */ /* 0x000f28000c2e1d00 */
[----:B------:R-:W4:Y:S01]  /*0b40*/  LDG.E.EL.128 R60, [R60.64] ;  /* 0x000000063c3c7981 */ /* 0x000f22000c2e1d00 */
[----:B0-----:R-:W-:Y:S02]  /*0b50*/  LOP3.LUT R3, R93, 0x1000, R124, 0xfe, !PT ;  /* 0x000010005d037812 */ /* 0x001fe400078efe7c */
[----:B------:R-:W-:Y:S02]  /*0b60*/  IADD3 R2, P2, R124, R93, RZ ;  /* 0x0000005d7c027210 */ /* 0x000fe40007f5e0ff */
[----:B------:R-:W-:Y:S02]  /*0b70*/  ISETP.GE.U32.AND P3, PT, R3, 0x3000, PT ;  /* 0x000030000300780c */ /* 0x000fe40003f66070 */
[----:B------:R-:W-:Y:S01]  /*0b80*/  IADD3.X R3, RZ, R32, RZ, P2, !PT ;  /* 0x00000020ff037210 */ /* 0x000fe200017fe4ff */
[----:B-1----:R-:W-:Y:S01]  /*0b90*/  IMAD.SHL.U32 R29, R2, 0x2, RZ ;  /* 0x00000002021d7824 */ /* 0x002fe200078e00ff */
[----:B------:R-:W-:-:S02]  /*0ba0*/  ISETP.GE.U32.AND.EX P3, PT, R32, RZ, PT, P3 ;  /* 0x000000ff2000720c */ /* 0x000fc40003f66130 */
[----:B------:R-:W-:Y:S02]  /*0bb0*/  SHF.L.U64.HI R28, R2, 0x1, R3 ;  /* 0x00000001021c7819 */ /* 0x000fe40000010203 */
[----:B------:R-:W-:Y:S01]  /*0bc0*/  IADD3 R2, P2, R29, c[0x0][0x178], RZ ;  /* 0x00005e001d027a10 */ /* 0x000fe20007f5e0ff */
[----:B------:R-:W-:-:S03]  /*0bd0*/  CS2R R34, SRZ ;  /* 0x0000000000227805 */ /* 0x000fc6000001ff00 */
[----:B------:R-:W-:-:S05]  /*0be0*/  IADD3.X R3, R28, c[0x0][0x17c], RZ, P2, !PT ;  /* 0x00005f001c037a10 */ /* 0x000fca00017fe4ff */
[----:B------:R0:W5:Y:S01]  /*0bf0*/  @!P3 LDG.E.EL.128 R32, [R2.64+0x2000] ;  /* 0x002000060220b981 */ /* 0x000162000c2e1d00 */
[----:B------:R-:W-:Y:S01]  /*0c00*/  CS2R R30, SRZ ;  /* 0x00000000001e7805 */ /* 0x000fe2000001ff00 */
[----:B0-----:R-:W-:-:S04]  /*0c10*/  IADD3 R2, P2, R29, c[0x0][0x180], RZ ;  /* 0x000060001d027a10 */ /* 0x001fc80007f5e0ff */
[----:B------:R-:W-:Y:S02]  /*0c20*/  IADD3.X R3, R28, c[0x0][0x184], RZ, P2, !PT ;  /* 0x000061001c037a10 */ /* 0x000fe400017fe4ff */
[----:B------:R-:W-:-:S06]  /*0c30*/  CS2R R28, SRZ ;  /* 0x00000000001c7805 */ /* 0x000fcc000001ff00 */
[----:B------:R3:W5:Y:S01]  /*0c40*/  @!P3 LDG.E.EL.128 R28, [R2.64+0x2000] ;  /* 0x00200006021cb981 */ /* 0x000762000c2e1d00 */
[----:B------:R-:W-:Y:S01]  /*0c50*/  PLOP3.LUT P2, PT, PT, PT, UP0, 0x80, 0x0 ;  /* 0x000000000000781c */ /* 0x000fe20003f4f008 */
[----:B------:R-:W-:Y:S01]  /*0c60*/  BSSY B0, `(.L_x_0) ;  /* 0x0000095000007945 */ /* 0x000fe20003800000 */
[----:B--2---:R-:W-:Y:S02]  /*0c70*/  I2FP.F32.S32 R48, R48 ;  /* 0x0000003000307245 */ /* 0x004fe40000201400 */
[----:B------:R-:W-:Y:S02]  /*0c80*/  I2FP.F32.S32 R64, R49 ;  /* 0x0000003100407245 */ /* 0x000fe40000201400 */
[----:B------:R-:W-:Y:S02]  /*0c90*/  I2FP.F32.S32 R50, R50 ;  /* 0x0000003200327245 */ /* 0x000fe40000201400 */
[----:B------:R-:W-:Y:S01]  /*0ca0*/  I2FP.F32.S32 R66, R51 ;  /* 0x0000003300427245 */ /* 0x000fe20000201400 */
[C---:B------:R-:W-:Y:S01]  /*0cb0*/  FMUL R48, R69.reuse, R48 ;  /* 0x0000003045307220 */ /* 0x040fe20000400000 */
[C---:B------:R-:W-:Y:S01]  /*0cc0*/  FMUL R49, R69.reuse, R64 ;  /* 0x0000004045317220 */ /* 0x040fe20000400000 */
[C---:B------:R-:W-:Y:S01]  /*0cd0*/  FMUL R50, R69.reuse, R50 ;  /* 0x0000003245327220 */ /* 0x040fe20000400000 */
[----:B---3--:R-:W-:Y:S01]  /*0ce0*/  I2FP.F32.S32 R2, R45 ;  /* 0x0000002d00027245 */ /* 0x008fe20000201400 */
[----:B------:R-:W-:Y:S01]  /*0cf0*/  FMUL R51, R69, R66 ;  /* 0x0000004245337220 */ /* 0x000fe20000400000 */
[----:B------:R-:W-:Y:S01]  /*0d00*/  BAR.SYNC.DEFER_BLOCKING 0x0 ;  /* 0x0000000000007b1d */ /* 0x000fe20000010000 */
[----:B------:R-:W-:-:S02]  /*0d10*/  I2FP.F32.S32 R64, R47 ;  /* 0x0000002f00407245 */ /* 0x000fc40000201400 */
[C---:B------:R-:W-:Y:S01]  /*0d20*/  FMUL R45, R69.reuse, R2 ;  /* 0x00000002452d7220 */ /* 0x040fe20000400000 */
[----:B------:R-:W-:Y:S02]  /*0d30*/  I2FP.F32.S32 R44, R44 ;  /* 0x0000002c002c7245 */ /* 0x000fe40000201400 */
[----:B------:R-:W-:Y:S01]  /*0d40*/  I2FP.F32.S32 R46, R46 ;  /* 0x0000002e002e7245 */ /* 0x000fe20000201400 */
[C---:B------:R-:W-:Y:S01]  /*0d50*/  FMUL R47, R69.reuse, R64 ;  /* 0x00000040452f7220 */ /* 0x040fe20000400000 */
[----:B----4-:R-:W-:Y:S02]  /*0d60*/  I2FP.F32.S32 R2, R37 ;  /* 0x0000002500027245 */ /* 0x010fe40000201400 */
[----:B------:R-:W-:Y:S02]  /*0d70*/  I2FP.F32.S32 R36, R36 ;  /* 0x0000002400247245 */ /* 0x000fe40000201400 */
[----:B------:R-:W-:Y:S01]  /*0d80*/  I2FP.F32.S32 R38, R38 ;  /* 0x0000002600267245 */ /* 0x000fe20000201400 */
[----:B------:R-:W-:Y:S01]  /*0d90*/  FMUL R37, R69, R2 ;  /* 0x0000000245257220 */ /* 0x000fe20000400000 */
[----:B------:R-:W-:-:S02]  /*0da0*/  I2FP.F32.S32 R24, R24 ;  /* 0x0000001800187245 */ /* 0x000fc40000201400 */
[----:B------:R-:W-:Y:S01]  /*0db0*/  I2FP.F32.S32 R2, R25 ;  /* 0x0000001900027245 */ /* 0x000fe20000201400 */
[----:B------:R0:W-:Y:S01]  /*0dc0*/  STS.128 [R123.X4], R48 ;  /* 0x000000307b007388 */ /* 0x0001e20000004c00 */
[----:B------:R-:W-:Y:S02]  /*0dd0*/  I2FP.F32.S32 R26, R26 ;  /* 0x0000001a001a7245 */ /* 0x000fe40000201400 */
[----:B------:R-:W-:Y:S01]  /*0de0*/  I2FP.F32.S32 R64, R27 ;  /* 0x0000001b00407245 */ /* 0x000fe20000201400 */
[C---:B------:R-:W-:Y:S01]  /*0df0*/  FMUL R44, R69.reuse, R44 ;  /* 0x0000002c452c7220 */ /* 0x040fe20000400000 */
[C---:B------:R-:W-:Y:S01]  /*0e00*/  FMUL R46, R69.reuse, R46 ;  /* 0x0000002e452e7220 */ /* 0x040fe20000400000 */
[C---:B------:R-:W-:Y:S01]  /*0e10*/  FMUL R36, R69.reuse, R36 ;  /* 0x0000002445247220 */ /* 0x040fe20000400000 */
[C---:B------:R-:W-:Y:S01]  /*0e20*/  FMUL R38, R69.reuse, R38 ;  /* 0x0000002645267220 */ /* 0x040fe20000400000 */
[----:B0-----:R-:W-:Y:S01]  /*0e30*/  I2FP.F32.S32 R48, R39 ;  /* 0x0000002700307245 */ /* 0x001fe20000201400 */
[C---:B------:R-:W-:Y:S01]  /*0e40*/  FMUL R49, R69.reuse, R2 ;  /* 0x0000000245317220 */ /* 0x040fe20000400000 */
[C---:B------:R-:W-:Y:S01]  /*0e50*/  FMUL R50, R69.reuse, R26 ;  /* 0x0000001a45327220 */ /* 0x040fe20000400000 */
[----:B------:R-:W-:-:S02]  /*0e60*/  FMUL R51, R69, R64 ;  /* 0x0000004045337220 */ /* 0x000fc40000400000 */
[C---:B------:R-:W-:Y:S01]  /*0e70*/  FMUL R39, R69.reuse, R48 ;  /* 0x0000003045277220 */ /* 0x040fe20000400000 */
[----:B------:R-:W-:Y:S01]  /*0e80*/  FMUL R48, R69, R24 ;  /* 0x0000001845307220 */ /* 0x000fe20000400000 */
[----:B------:R0:W-:Y:S04]  /*0e90*/  STS.128 [R123.X4+0x10], R44 ;  /* 0x0000102c7b007388 */ /* 0x0001e80000004c00 */
[----:B------:R-:W-:Y:S04]  /*0ea0*/  STS.128 [R123.X4+0x20], R36 ;  /* 0x000020247b007388 */ /* 0x000fe80000004c00 */
[----:B------:R-:W-:Y:S04]  /*0eb0*/  STS.128 [R123.X4+0x30], R48 ;  /* 0x000030307b007388 */ /* 0x000fe80000004c00 */
[----:B------:R-:W-:Y:S01]  /*0ec0*/  BAR.SYNC.DEFER_BLOCKING 0x0 ;  /* 0x0000000000007b1d */ /* 0x000fe20000010000 */
[----:B------:R-:W-:-:S02]  /*0ed0*/  I2FP.F32.S32 R21, R21 ;  /* 0x0000001500157245 */ /* 0x000fc40000201400 */
[----:B------:R-:W-:Y:S02]  /*0ee0*/  I2FP.F32.S32 R25, R22 ;  /* 0x0000001600197245 */ /* 0x000fe40000201400 */
[----:B------:R-:W-:Y:S01]  /*0ef0*/  I2FP.F32.S32 R23, R23 ;  /* 0x0000001700177245 */ /* 0x000fe20000201400 */
[C---:B0-----:R-:W-:Y:S01]  /*0f00*/  FMUL R45, R70.reuse, R21 ;  /* 0x00000015462d7220 */ /* 0x041fe20000400000 */
[----:B------:R-:W-:Y:S01]  /*0f10*/  I2FP.F32.S32 R3, R20 ;  /* 0x0000001400037245 */ /* 0x000fe20000201400 */
[C---:B------:R-:W-:Y:S02]  /*0f20*/  FMUL R46, R70.reuse, R25 ;  /* 0x00000019462e7220 */ /* 0x040fe40000400000 */
[----:B------:R-:W-:Y:S01]  /*0f30*/  FMUL R47, R70, R23 ;  /* 0x00000017462f7220 */ /* 0x000fe20000400000 */
[----:B------:R-:W0:Y:S04]  /*0f40*/  LDS.128 R36, [R124.X4] ;  /* 0x000000007c247984 */ /* 0x000e280000004c00 */
[----:B------:R-:W-:Y:S04]  /*0f50*/  LDS.128 R24, [R124.X4+0x4010] ;  /* 0x004010007c187984 */ /* 0x000fe80000004c00 */
[----:B------:R-:W1:Y:S04]  /*0f60*/  LDS.128 R64, [R124.X4+0x10] ;  /* 0x000010007c407984 */ /* 0x000e680000004c00 */
[----:B------:R2:W3:Y:S01]  /*0f70*/  LDS.128 R20, [R124.X4+0x4000] ;  /* 0x004000007c147984 */ /* 0x0004e20000004c00 */
[----:B------:R-:W-:-:S02]  /*0f80*/  I2FP.F32.S32 R4, R4 ;  /* 0x0000000400047245 */ /* 0x000fc40000201400 */
[----:B------:R-:W-:Y:S02]  /*0f90*/  I2FP.F32.S32 R5, R5 ;  /* 0x0000000500057245 */ /* 0x000fe40000201400 */
[----:B------:R-:W-:Y:S02]  /*0fa0*/  I2FP.F32.S32 R6, R6 ;  /* 0x0000000600067245 */ /* 0x000fe40000201400 */
[----:B------:R-:W-:Y:S02]  /*0fb0*/  I2FP.F32.S32 R7, R7 ;  /* 0x0000000700077245 */ /* 0x000fe40000201400 */
[----:B------:R-:W-:Y:S02]  /*0fc0*/  I2FP.F32.S32 R8, R8 ;  /* 0x0000000800087245 */ /* 0x000fe40000201400 */
[----:B------:R-:W-:Y:S02]  /*0fd0*/  I2FP.F32.S32 R9, R9 ;  /* 0x0000000900097245 */ /* 0x000fe40000201400 */
[----:B------:R-:W-:-:S02]  /*0fe0*/  I2FP.F32.S32 R10, R10 ;  /* 0x0000000a000a7245 */ /* 0x000fc40000201400 */
[----:B------:R-:W-:Y:S02]  /*0ff0*/  I2FP.F32.S32 R11, R11 ;  /* 0x0000000b000b7245 */ /* 0x000fe40000201400 */
[----:B------:R-:W-:Y:S02]  /*1000*/  I2FP.F32.S32 R40, R40 ;  /* 0x0000002800287245 */ /* 0x000fe40000201400 */
[----:B------:R-:W-:Y:S02]  /*1010*/  I2FP.F32.S32 R41, R41 ;  /* 0x0000002900297245 */ /* 0x000fe40000201400 */
[----:B------:R-:W-:Y:S02]  /*1020*/  I2FP.F32.S32 R42, R42 ;  /* 0x0000002a002a7245 */ /* 0x000fe40000201400 */
[----:B------:R-:W-:Y:S01]  /*1030*/  I2FP.F32.S32 R43, R43 ;  /* 0x0000002b002b7245 */ /* 0x000fe20000201400 */
[C---:B------:R-:W-:Y:S01]  /*1040*/  FMUL R44, R70.reuse, R3 ;  /* 0x00000003462c7220 */ /* 0x040fe20000400000 */
[----:B------:R-:W-:Y:S01]  /*1050*/  BAR.SYNC.DEFER_BLOCKING 0x0 ;  /* 0x0000000000007b1d */ /* 0x000fe20000010000 */
[C---:B------:R-:W-:Y:S01]  /*1060*/  FMUL R4, R70.reuse, R4 ;  /* 0x0000000446047220 */ /* 0x040fe20000400000 */
        /* <DEDUP_REMOVED lines=10> */
[----:B------:R-:W-:Y:S01]  /*1110*/  FMUL R43, R70, R43 ;  /* 0x0000002b462b7220 */ /* 0x000fe20000400000 */
[----:B--2---:R-:W-:Y:S01]  /*1120*/  SHF.L.U32 R124, R56, 0x10, RZ ;  /* 0x00000010387c7819 */ /* 0x004fe200000006ff */
[----:B------:R-:W-:Y:S04]  /*1130*/  STS.128 [R123.X4], R44 ;  /* 0x0000002c7b007388 */ /* 0x000fe80000004c00 */
[----:B------:R-:W-:Y:S04]  /*1140*/  STS.128 [R123.X4+0x10], R4 ;  /* 0x000010047b007388 */ /* 0x000fe80000004c00 */
[----:B------:R-:W-:Y:S04]  /*1150*/  STS.128 [R123.X4+0x20], R8 ;  /* 0x000020087b007388 */ /* 0x000fe80000004c00 */
[----:B------:R2:W-:Y:S02]  /*1160*/  STS.128 [R123.X4+0x30], R40 ;  /* 0x000030287b007388 */ /* 0x0005e40000004c00 */
[----:B--2---:R-:W-:-:S04]  /*1170*/  IMAD.U32 R123, R60, 0x10000, RZ ;  /* 0x000100003c7b7824 */ /* 0x004fc800078e00ff */
[----:B0-----:R-:W-:-:S04]  /*1180*/  FFMA R36, R36, R124, R123 ;  /* 0x0000007c24247223 */ /* 0x001fc8000000007b */
[----:B------:R-:W-:-:S04]  /*1190*/  FMUL R41, R36, R36 ;  /* 0x0000002424297220 */ /* 0x000fc80000400000 */
[----:B------:R-:W-:Y:S01]  /*11a0*/  FMUL R41, R36, R41 ;  /* 0x0000002924297220 */ /* 0x000fe20000400000 */
[----:B------:R-:W-:Y:S01]  /*11b0*/  P2R R40, PR, RZ, 0x4 ;  /* 0x00000004ff287803 */ /* 0x000fe20000000000 */
[----:B------:R-:W-:Y:S02]  /*11c0*/  IMAD.MOV.U32 R6, RZ, RZ, R116 ;  /* 0x000000ffff067224 */ /* 0x000fe400078e0074 */
[----:B------:R-:W-:Y:S01]  /*11d0*/  FFMA R41, R41, 0.044714998453855514526, R36 ;  /* 0x3d37271329297823 */ /* 0x000fe20000000024 */
[----:B------:R-:W-:Y:S01]  /*11e0*/  IMAD.U32 R44, R58, 0x10000, RZ ;  /* 0x000100003a2c7824 */ /* 0x000fe200078e00ff */
[----:B------:R-:W-:Y:S01]  /*11f0*/  PRMT R116, R56, 0x7632, R116 ;  /* 0x0000763238747816 */ /* 0x000fe20000000074 */
[----:B------:R-:W-:Y:S01]  /*1200*/  IMAD.U32 R45, R62, 0x10000, RZ ;  /* 0x000100003e2d7824 */ /* 0x000fe200078e00ff */
[----:B------:R-:W-:Y:S01]  /*1210*/  PRMT R60, R60, 0x7632, R60 ;  /* 0x000076323c3c7816 */ /* 0x000fe2000000003c */
[----:B------:R-:W-:Y:S01]  /*1220*/  FMUL R41, R41, 0.79788458347320556641 ;  /* 0x3f4c422a29297820 */ /* 0x000fe20000400000 */
[----:B------:R0:W-:Y:S01]  /*1230*/  STL [R1+0xc4], R40 ;  /* 0x0000c42801007387 */ /* 0x0001e20000100800 */
[----:B------:R-:W-:-:S02]  /*1240*/  SHF.L.U32 R116, R116, 0x10, RZ ;  /* 0x0000001074747819 */ /* 0x000fc400000006ff */
[----:B------:R-:W-:Y:S01]  /*1250*/  IMAD.U32 R60, R60, 0x10000, RZ ;  /* 0x000100003c3c7824 */ /* 0x000fe200078e00ff */
[----:B------:R2:W-:Y:S01]  /*1260*/  STL [R1+0x14], R44 ;  /* 0x0000142c01007387 */ /* 0x0005e20000100800 */
[----:B------:R-:W-:-:S03]  /*1270*/  FADD.FTZ R42, |R41|, -RZ ;  /* 0x800000ff292a7221 */ /* 0x000fc60000010200 */
[----:B------:R2:W-:Y:S01]  /*1280*/  STL [R1+0x10], R45 ;  /* 0x0000102d01007387 */ /* 0x0005e20000100800 */
[----:B------:R-:W-:Y:S01]  /*1290*/  FFMA R37, R37, R116, R60 ;  /* 0x0000007425257223 */ /* 0x000fe2000000003c */
[----:B------:R-:W-:Y:S02]  /*12a0*/  MOV R11, R121 ;  /* 0x00000079000b7202 */ /* 0x000fe40000000f00 */
[----:B------:R-:W-:Y:S02]  /*12b0*/  FSETP.GE.AND P2, PT, R42, 0.60000002384185791016, PT ;  /* 0x3f19999a2a00780b */ /* 0x000fe40003f46000 */
[----:B------:R-:W-:Y:S01]  /*12c0*/  PRMT R121, R61, 0x7632, R121 ;  /* 0x000076323d797816 */ /* 0x000fe20000000079 */
[----:B0-----:R-:W-:Y:S01]  /*12d0*/  FMUL R40, R37, R37 ;  /* 0x0000002525287220 */ /* 0x001fe20000400000 */
[C---:B------:R-:W-:Y:S02]  /*12e0*/  PRMT R122, R57.reuse, 0x7632, R122 ;  /* 0x00007632397a7816 */ /* 0x040fe4000000007a */
[----:B------:R-:W-:-:S02]  /*12f0*/  SHF.L.U32 R125, R57, 0x10, RZ ;  /* 0x00000010397d7819 */ /* 0x000fc400000006ff */
[----:B------:R-:W-:Y:S01]  /*1300*/  SHF.L.U32 R61, R61, 0x10, RZ ;  /* 0x000000103d3d7819 */ /* 0x000fe200000006ff */
[----:B------:R-:W-:Y:S01]  /*1310*/  IMAD.U32 R121, R121, 0x10000, RZ ;  /* 0x0001000079797824 */ /* 0x000fe200078e00ff */
[----:B------:R-:W-:Y:S01]  /*1320*/  SHF.L.U32 R122, R122, 0x10, RZ ;  /* 0x000000107a7a7819 */ /* 0x000fe200000006ff */
[----:B------:R-:W-:Y:S02]  /*1330*/  FMUL R40, R37, R40 ;  /* 0x0000002825287220 */ /* 0x000fe40000400000 */
[----:B------:R-:W-:Y:S02]  /*1340*/  FFMA R38, R125, R38, R61 ;  /* 0x000000267d267223 */ /* 0x000fe4000000003d */
[----:B------:R-:W-:Y:S01]  /*1350*/  FFMA R39, R122, R39, R121 ;  /* 0x000000277a277223 */ /* 0x000fe20000000079 */
[----:B------:R-:W-:Y:S01]  /*1360*/  FFMA R40, R40, 0.044714998453855514526, R37 ;  /* 0x3d37271328287823 */ /* 0x000fe20000000025 */
[----:B------:R-:W-:Y:S01]  /*1370*/  FMUL R43, R38, R38 ;  /* 0x00000026262b7220 */ /* 0x000fe20000400000 */
[----:B------:R-:W-:Y:S01]  /*1380*/  IMAD.MOV.U32 R10, RZ, RZ, R120 ;  /* 0x000000ffff0a7224 */ /* 0x000fe200078e0078 */
[----:B------:R-:W-:Y:S01]  /*1390*/  MOV R7, R117 ;  /* 0x0000007500077202 */ /* 0x000fe20000000f00 */
[----:B------:R-:W-:Y:S01]  /*13a0*/  IMAD.MOV.U32 R8, RZ, RZ, R118 ;  /* 0x000000ffff087224 */ /* 0x000fe200078e0076 */
[----:B------:R-:W-:Y:S01]  /*13b0*/  PRMT R120, R62, 0x7632, R120 ;  /* 0x000076323e787816 */ /* 0x000fe20000000078 */
[----:B------:R-:W-:Y:S01]  /*13c0*/  IMAD.MOV.U32 R4, RZ, RZ, R54 ;  /* 0x000000ffff047224 */ /* 0x000fe200078e0036 */
[----:B------:R-:W-:Y:S01]  /*13d0*/  MOV R9, R119 ;  /* 0x0000007700097202 */ /* 0x000fe20000000f00 */
[----:B------:R-:W-:Y:S01]  /*13e0*/  IMAD.MOV.U32 R2, RZ, RZ, R52 ;  /* 0x000000ffff027224 */ /* 0x000fe200078e0034 */
[----:B------:R-:W-:Y:S01]  /*13f0*/  MOV R5, R55 ;  /* 0x0000003700057202 */ /* 0x000fe20000000f00 */
[----:B-1----:R-:W-:Y:S01]  /*1400*/  FFMA R64, R44, R64, R45 ;  /* 0x000000402c407223 */ /* 0x002fe2000000002d */
[----:B------:R-:W-:Y:S01]  /*1410*/  MOV R3, R53 ;  /* 0x0000003500037202 */ /* 0x000fe20000000f00 */
[----:B------:R-:W-:Y:S01]  /*1420*/  FMUL R117, R39, R39 ;  /* 0x0000002727757220 */ /* 0x000fe20000400000 */
[----:B------:R-:W-:Y:S01]  /*1430*/  PRMT R58, R58, 0x7632, R58 ;  /* 0x000076323a3a7816 */ /* 0x000fe2000000003a */
[----:B------:R-:W-:Y:S01]  /*1440*/  FMUL R62, R38, R43 ;  /* 0x0000002b263e7220 */ /* 0x000fe20000400000 */
[----:B------:R-:W-:Y:S01]  /*1450*/  FMUL R57, R40, 0.79788458347320556641 ;  /* 0x3f4c422a28397820 */ /* 0x000fe20000400000 */
[----:B------:R-:W-:Y:S06]  /*1460*/  BAR.SYNC.DEFER_BLOCKING 0x0 ;  /* 0x0000000000007b1d */ /* 0x000fec0000010000 */
[----:B------:R-:W-:Y:S05]  /*1470*/  @!P2 BRA `(.L_x_1) ;  /* 0x000000b00000a947 */ /* 0x000fea0003800000 */
[----:B--23--:R-:W-:Y:S01]  /*1480*/  FMUL R40, R42, 2.8853900432586669922 ;  /* 0x4038aa3b2a287820 */ /* 0x00cfe20000400000 */
[----:B------:R-:W-:-:S02]  /*1490*/  MOV R44, 0x3f800000 ;  /* 0x3f800000002c7802 */ /* 0x000fc40000000f00 */
[----:B------:R-:W-:-:S03]  /*14a0*/  FSETP.GE.AND P2, PT, R42, 9.010913848876953125, PT ;  /* 0x41102cb42a00780b */ /* 0x000fc60003f46000 */
[----:B------:R-:W0:Y:S02]  /*14b0*/  MUFU.EX2 R40, R40 ;  /* 0x0000002800287308 */ /* 0x000e240000000800 */
[----:B0-----:R-:W-:-:S06]  /*14c0*/  FADD R43, R40, 1 ;  /* 0x3f800000282b7421 */ /* 0x001fcc0000000000 */
[----:B------:R-:W0:Y:S02]  /*14d0*/  MUFU.RCP R43, R43 ;  /* 0x0000002b002b7308 */ /* 0x000e240000001000 */
[----:B0-----:R-:W-:-:S05]  /*14e0*/  FFMA.FTZ R44, R43, -2, R44 ;  /* 0xc00000002b2c7823 */ /* 0x001fca000001002c */
[----:B------:R-:W-:-:S04]  /*14f0*/  FSEL R44, R44, 1, !P2 ;  /* 0x3f8000002c2c7808 */ /* 0x000fc80005000000 */
[----:B------:R-:W-:-:S05]  /*1500*/  LOP3.LUT R40, R44, 0x80000000, R41, 0xf8, !PT ;  /* 0x800000002c287812 */ /* 0x000fca00078ef829 */
[----:B------:R0:W-:Y:S01]  /*1510*/  STL [R1+0xc0], R40 ;  /* 0x0000c02801007387 */ /* 0x0001e20000100800 */
[----:B------:R-:W-:Y:S05]  /*1520*/  BRA `(.L_x_2) ;  /* 0x0000008000007947 */ /* 0x000fea0003800000 */
.L_x_1:
[----:B--23--:R-:W-:Y:S01]  /*1530*/  IMAD.MOV.U32 R40, RZ, RZ, 0x3c80f082 ;  /* 0x3c80f082ff287424 */ /* 0x00cfe200078e00ff */
[----:B------:R-:W-:-:S04]  /*1540*/  FMUL R43, R41, R41 ;  /* 0x00000029292b7220 */ /* 0x000fc80000400000 */
[----:B------:R-:W-:-:S04]  /*1550*/  FFMA.FTZ R40, R43, R40, -0.052303962409496307373 ;  /* 0xbd563cae2b287423 */ /* 0x000fc80000010028 */
[----:B------:R-:W-:-:S04]  /*1560*/  FFMA.FTZ R40, R43, R40, 0.1331529766321182251 ;  /* 0x3e0859412b287423 */ /* 0x000fc80000010028 */
[----:B------:R-:W-:-:S04]  /*1570*/  FFMA.FTZ R40, R43, R40, -0.33332768082618713379 ;  /* 0xbeaaa9ed2b287423 */ /* 0x000fc80000010028 */
[----:B------:R-:W-:-:S04]  /*1580*/  FFMA.FTZ R40, R43, R40, RZ ;  /* 0x000000282b287223 */ /* 0x000fc800000100ff */
[----:B------:R-:W-:-:S05]  /*1590*/  FFMA.FTZ R40, R41, R40, R41 ;  /* 0x0000002829287223 */ /* 0x000fca0000010029 */
[----:B------:R0:W-:Y:S02]  /*15a0*/  STL [R1+0xc0], R40 ;  /* 0x0000c02801007387 */ /* 0x0001e40000100800 */
.L_x_2:
[----:B------:R-:W-:Y:S05]  /*15b0*/  BSYNC B0 ;  /* 0x0000000000007941 */ /* 0x000fea0003800000 */
.L_x_0:
[----:B------:R-:W1:Y:S01]  /*15c0*/  S2R R52, SR_TID.X ;  /* 0x0000000000347919 */ /* 0x000e620000002100 */
[----:B------:R-:W-:Y:S01]  /*15d0*/  FADD.FTZ R56, |R57|, -RZ ;  /* 0x800000ff39387221 */ /* 0x000fe20000010200 */
[----:B------:R-:W-:Y:S01]  /*15e0*/  IMAD.U32 R118, R58, 0x10000, RZ ;  /* 0x000100003a767824 */ /* 0x000fe200078e00ff */
[----:B------:R-:W-:Y:S01]  /*15f0*/  SHF.L.U32 R120, R120, 0x10, RZ ;  /* 0x0000001078787819 */ /* 0x000fe200000006ff */
[----:B------:R-:W-:Y:S01]  /*1600*/  BSSY B0, `(.L_x_3) ;  /* 0x0000021000007945 */ /* 0x000fe20003800000 */
[----:B------:R-:W-:Y:S01]  /*1610*/  FMUL R58, R39, R117 ;  /* 0x00000075273a7220 */ /* 0x000fe20000400000 */
[----:B------:R-:W-:Y:S01]  /*1620*/  FSETP.GE.AND P2, PT, R56, 0.60000002384185791016, PT ;  /* 0x3f19999a3800780b */ /* 0x000fe20003f46000 */
[----:B------:R2:W-:Y:S01]  /*1630*/  STL [R1+0x30], R118 ;  /* 0x0000307601007387 */ /* 0x0005e20000100800 */
[----:B------:R-:W-:Y:S01]  /*1640*/  FFMA R65, R65, R118, R120 ;  /* 0x0000007641417223 */ /* 0x000fe20000000078 */
[----:B------:R-:W-:Y:S01]  /*1650*/  FFMA R62, R62, 0.044714998453855514526, R38 ;  /* 0x3d3727133e3e7823 */ /* 0x000fe20000000026 */
[----:B--2---:R-:W-:Y:S01]  /*1660*/  FMUL R118, R64, R64 ;  /* 0x0000004040767220 */ /* 0x004fe20000400000 */
[----:B-1----:R-:W-:-:S04]  /*1670*/  SHF.L.U32 R52, R52, 0x3, RZ ;  /* 0x0000000334347819 */ /* 0x002fc800000006ff */
[----:B------:R-:W-:-:S05]  /*1680*/  LOP3.LUT R52, R52, 0xff8, RZ, 0xc0, !PT ;  /* 0x00000ff834347812 */ /* 0x000fca00078ec0ff */
[----:B0-----:R0:W1:Y:S04]  /*1690*/  LDS.128 R40, [R52.X4] ;  /* 0x0000000034287984 */ /* 0x0010680000004c00 */
[----:B------:R0:W2:Y:S04]  /*16a0*/  LDS.128 R44, [R52.X4+0x10] ;  /* 0x00001000342c7984 */ /* 0x0000a80000004c00 */
[----:B------:R0:W3:Y:S04]  /*16b0*/  LDS.128 R48, [R52.X4+0x4000] ;  /* 0x0040000034307984 */ /* 0x0000e80000004c00 */
[----:B------:R-:W4:Y:S01]  /*16c0*/  LDS.128 R52, [R52.X4+0x4010] ;  /* 0x0040100034347984 */ /* 0x000f220000004c00 */
[----:B------:R-:W-:Y:S05]  /*16d0*/  @!P2 BRA `(.L_x_4) ;  /* 0x000000b00000a947 */ /* 0x000fea0003800000 */
[C---:B------:R-:W-:Y:S01]  /*16e0*/  FMUL R117, R56.reuse, 2.8853900432586669922 ;  /* 0x4038aa3b38757820 */ /* 0x040fe20000400000 */
[----:B------:R-:W-:Y:S01]  /*16f0*/  IMAD.MOV.U32 R119, RZ, RZ, 0x3f800000 ;  /* 0x3f800000ff777424 */ /* 0x000fe200078e00ff */
[----:B------:R-:W-:-:S04]  /*1700*/  FSETP.GE.AND P2, PT, R56, 9.010913848876953125, PT ;  /* 0x41102cb43800780b */ /* 0x000fc80003f46000 */
        /* <DEDUP_REMOVED lines=8> */
.L_x_4:
[----:B------:R-:W-:Y:S01]  /*1790*/  MOV R56, 0x3c80f082 ;  /* 0x3c80f08200387802 */ /* 0x000fe20000000f00 */
[----:B------:R-:W-:-:S04]  /*17a0*/  FMUL R117, R57, R57 ;  /* 0x0000003939757220 */ /* 0x000fc80000400000 */
[----:B------:R-:W-:-:S04]  /*17b0*/  FFMA.FTZ R56, R117, R56, -0.052303962409496307373 ;  /* 0xbd563cae75387423 */ /* 0x000fc80000010038 */
[----:B------:R-:W-:-:S04]  /*17c0*/  FFMA.FTZ R56, R117, R56, 0.1331529766321182251 ;  /* 0x3e08594175387423 */ /* 0x000fc80000010038 */
[----:B------:R-:W-:-:S04]  /*17d0*/  FFMA.FTZ R56, R117, R56, -0.33332768082618713379 ;  /* 0xbeaaa9ed75387423 */ /* 0x000fc80000010038 */
[----:B------:R-:W-:-:S04]  /*17e0*/  FFMA.FTZ R56, R117, R56, RZ ;  /* 0x0000003875387223 */ /* 0x000fc800000100ff */
[----:B------:R-:W-:-:S05]  /*17f0*/  FFMA.FTZ R56, R57, R56, R57 ;  /* 0x0000003839387223 */ /* 0x000fca0000010039 */
[----:B------:R0:W-:Y:S02]  /*1800*/  STL [R1+0xbc], R56 ;  /* 0x0000bc3801007387 */ /* 0x0001e40000100800 */
.L_x_5:
[----:B------:R-:W-:Y:S05]  /*1810*/  BSYNC B0 ;  /* 0x0000000000007941 */ /* 0x000fea0003800000 */
.L_x_3:
[----:B------:R-:W-:Y:S01]  /*1820*/  FMUL R57, R62, 0.79788458347320556641 ;  /* 0x3f4c422a3e397820 */ /* 0x000fe20000400000 */
[C---:B------:R-:W-:Y:S01]  /*1830*/  IMAD.U32 R119, R59.reuse, 0x10000, RZ ;  /* 0x000100003b777824 */ /* 0x040fe200078e00ff */
[----:B------:R-:W-:Y:S01]  /*1840*/  PRMT R62, R59, 0x7632, R62 ;  /* 0x000076323b3e7816 */ /* 0x000fe2000000003e */
[----:B------:R-:W-:Y:S01]  /*1850*/  BSSY B0, `(.L_x_6) ;  /* 0x0000021000007945 */ /* 0x000fe20003800000 */
[----:B0-----:R-:W-:Y:S01]  /*1860*/  FADD.FTZ R56, |R57|, -RZ ;  /* 0x800000ff39387221 */ /* 0x001fe20000010200 */
[C---:B------:R-:W-:Y:S01]  /*1870*/  SHF.L.U32 R59, R63.reuse, 0x10, RZ ;  /* 0x000000103f3b7819 */ /* 0x040fe200000006ff */
[----:B------:R-:W-:Y:S01]  /*1880*/  STL [R1+0x2c], R119 ;  /* 0x00002c7701007387 */ /* 0x000fe20000100800 */
[----:B------:R-:W-:Y:S02]  /*1890*/  PRMT R117, R63, 0x7632, R117 ;  /* 0x000076323f757816 */ /* 0x000fe40000000075 */
[----:B------:R-:W-:Y:S01]  /*18a0*/  FSETP.GE.AND P2, PT, R56, 0.60000002384185791016, PT ;  /* 0x3f19999a3800780b */ /* 0x000fe20003f46000 */
[----:B------:R-:W-:Y:S01]  /*18b0*/  IMAD.MOV.U32 R63, RZ, RZ, R59 ;  /* 0x000000ffff3f7224 */ /* 0x000fe200078e003b */
[----:B------:R0:W-:Y:S02]  /*18c0*/  STL [R1+0x28], R59 ;  /* 0x0000283b01007387 */ /* 0x0001e40000100800 */
[----:B0-----:R-:W-:-:S02]  /*18d0*/  FMUL R59, R64, R118 ;  /* 0x00000076403b7220 */ /* 0x001fc40000400000 */
[----:B------:R-:W-:Y:S01]  /*18e0*/  MOV R118, R63 ;  /* 0x0000003f00767202 */ /* 0x000fe20000000f00 */
[----:B------:R-:W-:Y:S01]  /*18f0*/  FFMA R63, R58, 0.044714998453855514526, R39 ;  /* 0x3d3727133a3f7823 */ /* 0x000fe20000000027 */
[----:B------:R-:W-:-:S03]  /*1900*/  FMUL R58, R65, R65 ;  /* 0x00000041413a7220 */ /* 0x000fc60000400000 */
[----:B------:R-:W-:Y:S02]  /*1910*/  FFMA R66, R119, R66, R118 ;  /* 0x0000004277427223 */ /* 0x000fe40000000076 */
        /* <DEDUP_REMOVED lines=12> */
.L_x_7:
        /* <DEDUP_REMOVED lines=8> */
.L_x_8:
[----:B------:R-:W-:Y:S05]  /*1a60*/  BSYNC B0 ;  /* 0x0000000000007941 */ /* 0x000fea0003800000 */
.L_x_6:
[----:B------:R-:W-:Y:S01]  /*1a70*/  IMAD.U32 R118, R62, 0x10000, RZ ;  /* 0x000100003e767824 */ /* 0x000fe200078e00ff */
[----:B------:R-:W-:Y:S01]  /*1a80*/  FMUL R57, R63, 0.79788458347320556641 ;  /* 0x3f4c422a3f397820 */ /* 0x000fe20000400000 */
[----:B------:R-:W-:Y:S01]  /*1a90*/  SHF.L.U32 R117, R117, 0x10, RZ ;  /* 0x0000001075757819 */ /* 0x000fe200000006ff */
[----:B------:R-:W-:Y:S01]  /*1aa0*/  BSSY B0, `(.L_x_9) ;  /* 0x000001c000007945 */ /* 0x000fe20003800000 */
[----:B------:R-:W-:Y:S01]  /*1ab0*/  FFMA R62, R59, 0.044714998453855514526, R64 ;  /* 0x3d3727133b3e7823 */ /* 0x000fe20000000040 */
[----:B0-----:R-:W-:Y:S01]  /*1ac0*/  FADD.FTZ R56, |R57|, -RZ ;  /* 0x800000ff39387221 */ /* 0x001fe20000010200 */
[----:B------:R0:W-:Y:S01]  /*1ad0*/  STL [R1+0x1c], R118 ;  /* 0x00001c7601007387 */ /* 0x0001e20000100800 */
[----:B------:R-:W-:Y:S01]  /*1ae0*/  FMUL R58, R65, R58 ;  /* 0x0000003a413a7220 */ /* 0x000fe20000400000 */
[----:B------:R-:W-:Y:S01]  /*1af0*/  FFMA R67, R118, R67, R117 ;  /* 0x0000004376437223 */ /* 0x000fe20000000075 */
[----:B------:R-:W-:Y:S01]  /*1b00*/  FMUL R59, R66, R66 ;  /* 0x00000042423b7220 */ /* 0x000fe20000400000 */
[----:B------:R-:W-:-:S13]  /*1b10*/  FSETP.GE.AND P2, PT, R56, 0.60000002384185791016, PT ;  /* 0x3f19999a3800780b */ /* 0x000fda0003f46000 */
[----:B------:R-:W-:Y:S05]  /*1b20*/  @!P2 BRA `(.L_x_10) ;  /* 0x000000b00000a947 */ /* 0x000fea0003800000 */
[C---:B0-----:R-:W-:Y:S01]  /*1b30*/  FMUL R63, R56.reuse, 2.8853900432586669922 ;  /* 0x4038aa3b383f7820 */ /* 0x041fe20000400000 */
        /* <DEDUP_REMOVED lines=10> */
.L_x_10:
[----:B0-----:R-:W-:Y:S01]  /*1be0*/  MOV R56, 0x3c80f082 ;  /* 0x3c80f08200387802 */ /* 0x001fe20000000f00 */
[----:B------:R-:W-:-:S04]  /*1bf0*/  FMUL R63, R57, R57 ;  /* 0x00000039393f7220 */ /* 0x000fc80000400000 */
[----:B------:R-:W-:-:S04]  /*1c00*/  FFMA.FTZ R56, R63, R56, -0.052303962409496307373 ;  /* 0xbd563cae3f387423 */ /* 0x000fc80000010038 */
[----:B------:R-:W-:-:S04]  /*1c10*/  FFMA.FTZ R56, R63, R56, 0.1331529766321182251 ;  /* 0x3e0859413f387423 */ /* 0x000fc80000010038 */
[----:B------:R-:W-:-:S04]  /*1c20*/  FFMA.FTZ R56, R63, R56, -0.33332768082618713379 ;  /* 0xbeaaa9ed3f387423 */ /* 0x000fc80000010038 */
[----:B------:R-:W-:-:S04]  /*1c30*/  FFMA.FTZ R56, R63, R56, RZ ;  /* 0x000000383f387223 */ /* 0x000fc800000100ff */
[----:B------:R-:W-:-:S05]  /*1c40*/  FFMA.FTZ R56, R57, R56, R57 ;  /* 0x0000003839387223 */ /* 0x000fca0000010039 */
[----:B------:R0:W-:Y:S02]  /*1c50*/  STL [R1+0xb4], R56 ;  /* 0x0000b43801007387 */ /* 0x0001e40000100800 */
.L_x_11:
[----:B------:R-:W-:Y:S05]  /*1c60*/  BSYNC B0 ;  /* 0x0000000000007941 */ /* 0x000fea0003800000 */
.L_x_9:
[----:B------:R-:W-:Y:S01]  /*1c70*/  FMUL R57, R62, 0.79788458347320556641 ;  /* 0x3f4c422a3e397820 */ /* 0x000fe20000400000 */
[----:B-----5:R-:W-:Y:S01]  /*1c80*/  IMAD.U32 R63, R32, 0x10000, RZ ;  /* 0x00010000203f7824 */ /* 0x020fe200078e00ff */
[----:B------:R-:W-:Y:S01]  /*1c90*/  SHF.L.U32 R62, R28, 0x10, RZ ;  /* 0x000000101c3e7819 */ /* 0x000fe200000006ff */
[----:B------:R-:W-:Y:S01]  /*1ca0*/  BSSY B0, `(.L_x_12) ;  /* 0x000001f000007945 */ /* 0x000fe20003800000 */
[----:B0-----:R-:W-:Y:S01]  /*1cb0*/  FADD.FTZ R56, |R57|, -RZ ;  /* 0x800000ff39387221 */ /* 0x001fe20000010200 */
[----:B------:R-:W-:Y:S01]  /*1cc0*/  PRMT R119, R32, 0x7632, R119 ;  /* 0x0000763220777816 */ /* 0x000fe20000000077 */
[----:B------:R0:W-:Y:S01]  /*1cd0*/  STL [R1+0x24], R63 ;  /* 0x0000243f01007387 */ /* 0x0001e20000100800 */
[----:B------:R-:W-:Y:S01]  /*1ce0*/  PRMT R118, R28, 0x7632, R118 ;  /* 0x000076321c767816 */ /* 0x000fe20000000076 */
[----:B------:R-:W-:Y:S01]  /*1cf0*/  FFMA R32, R58, 0.044714998453855514526, R65 ;  /* 0x3d3727133a207823 */ /* 0x000fe20000000041 */
[----:B------:R-:W-:Y:S01]  /*1d00*/  FSETP.GE.AND P2, PT, R56, 0.60000002384185791016, PT ;  /* 0x3f19999a3800780b */ /* 0x000fe20003f46000 */
[----:B------:R0:W-:Y:S01]  /*1d10*/  STL [R1+0x20], R62 ;  /* 0x0000203e01007387 */ /* 0x0001e20000100800 */
[----:B------:R-:W-:Y:S01]  /*1d20*/  FMUL R28, R66, R59 ;  /* 0x0000003b421c7220 */ /* 0x000fe20000400000 */
[----:B------:R-:W-:Y:S01]  /*1d30*/  FFMA R20, R20, R63, R62 ;  /* 0x0000003f14147223 */ /* 0x000fe2000000003e */
[----:B------:R-:W-:-:S09]  /*1d40*/  FMUL R58, R67, R67 ;  /* 0x00000043433a7220 */ /* 0x000fd20000400000 */
        /* <DEDUP_REMOVED lines=12> */
.L_x_13:
        /* <DEDUP_REMOVED lines=8> */
.L_x_14:
[----:B------:R-:W-:Y:S05]  /*1e90*/  BSYNC B0 ;  /* 0x0000000000007941 */ /* 0x000fea0003800000 */
.L_x_12:
[----:B------:R-:W-:Y:S01]  /*1ea0*/  FMUL R32, R32, 0.79788458347320556641 ;  /* 0x3f4c422a20207820 */ /* 0x000fe20000400000 */
[----:B------:R-:W-:Y:S01]  /*1eb0*/  SHF.L.U32 R118, R118, 0x10, RZ ;  /* 0x0000001076767819 */ /* 0x000fe200000006ff */
[----:B------:R-:W-:Y:S01]  /*1ec0*/  IMAD.U32 R119, R119, 0x10000, RZ ;  /* 0x0001000077777824 */ /* 0x000fe200078e00ff */
[----:B------:R-:W-:Y:S01]  /*1ed0*/  BSSY B0, `(.L_x_15) ;  /* 0x000001b000007945 */ /* 0x000fe20003800000 */
[----:B0-----:R-:W-:Y:S01]  /*1ee0*/  FADD.FTZ R56, |R32|, -RZ ;  /* 0x800000ff20387221 */ /* 0x001fe20000010200 */
[----:B------:R-:W-:Y:S01]  /*1ef0*/  FMUL R57, R67, R58 ;  /* 0x0000003a43397220 */ /* 0x000fe20000400000 */
[----:B------:R-:W-:Y:S01]  /*1f00*/  FFMA R28, R28, 0.044714998453855514526, R66 ;  /* 0x3d3727131c1c7823 */ /* 0x000fe20000000042 */
[----:B------:R-:W-:Y:S01]  /*1f10*/  FFMA R21, R21, R119, R118 ;  /* 0x0000007715157223 */ /* 0x000fe20000000076 */
[----:B------:R-:W-:Y:S01]  /*1f20*/  FMUL R58, R20, R20 ;  /* 0x00000014143a7220 */ /* 0x000fe20000400000 */
[----:B------:R-:W-:-:S13]  /*1f30*/  FSETP.GE.AND P2, PT, R56, 0.60000002384185791016, PT ;  /* 0x3f19999a3800780b */ /* 0x000fda0003f46000 */
        /* <DEDUP_REMOVED lines=12> */
.L_x_16:
        /* <DEDUP_REMOVED lines=8> */
.L_x_17:
[----:B------:R-:W-:Y:S05]  /*2080*/  BSYNC B0 ;  /* 0x0000000000007941 */ /* 0x000fea0003800000 */
.L_x_15:
[----:B------:R-:W-:Y:S01]  /*2090*/  IMAD.U32 R62, R33, 0x10000, RZ ;  /* 0x00010000213e7824 */ /* 0x000fe200078e00ff */
[----:B------:R-:W-:Y:S01]  /*20a0*/  FMUL R56, R28, 0.79788458347320556641 ;  /* 0x3f4c422a1c387820 */ /* 0x000fe20000400000 */
[----:B------:R-:W-:Y:S01]  /*20b0*/  SHF.L.U32 R28, R29, 0x10, RZ ;  /* 0x000000101d1c7819 */ /* 0x000fe200000006ff */
[----:B------:R-:W-:Y:S01]  /*20c0*/  BSSY B0, `(.L_x_18) ;  /* 0x000001e000007945 */ /* 0x000fe20003800000 */
[----:B0-----:R-:W-:Y:S01]  /*20d0*/  PRMT R32, R33, 0x7632, R32 ;  /* 0x0000763221207816 */ /* 0x001fe20000000020 */
[----:B------:R-:W-:Y:S01]  /*20e0*/  FADD.FTZ R59, |R56|, -RZ ;  /* 0x800000ff383b7221 */ /* 0x000fe20000010200 */
[----:B------:R0:W-:Y:S01]  /*20f0*/  STL [R1+0x18], R62 ;  /* 0x0000183e01007387 */ /* 0x0001e20000100800 */
[----:B------:R-:W-:Y:S01]  /*2100*/  FFMA R33, R57, 0.044714998453855514526, R67 ;  /* 0x3d37271339217823 */ /* 0x000fe20000000043 */
[----:B------:R-:W-:Y:S01]  /*2110*/  PRMT R29, R29, 0x7632, R29 ;  /* 0x000076321d1d7816 */ /* 0x000fe2000000001d */
[----:B------:R-:W-:Y:S01]  /*2120*/  FMUL R58, R20, R58 ;  /* 0x0000003a143a7220 */ /* 0x000fe20000400000 */
[----:B------:R-:W-:Y:S01]  /*2130*/  FSETP.GE.AND P2, PT, R59, 0.60000002384185791016, PT ;  /* 0x3f19999a3b00780b */ /* 0x000fe20003f46000 */
[----:B------:R-:W-:Y:S01]  /*2140*/  FFMA R22, R62, R22, R28 ;  /* 0x000000163e167223 */ /* 0x000fe2000000001c */
[----:B------:R-:W-:-:S11]  /*2150*/  FMUL R57, R21, R21 ;  /* 0x0000001515397220 */ /* 0x000fd60000400000 */
        /* <DEDUP_REMOVED lines=12> */
.L_x_19:
        /* <DEDUP_REMOVED lines=8> */
.L_x_20:
[----:B------:R-:W-:Y:S05]  /*22a0*/  BSYNC B0 ;  /* 0x0000000000007941 */ /* 0x000fea0003800000 */
.L_x_18:
        /* <DEDUP_REMOVED lines=22> */
.L_x_22:
        /* <DEDUP_REMOVED lines=8> */
.L_x_23:
[----:B------:R-:W-:Y:S05]  /*2490*/  BSYNC B0 ;  /* 0x0000000000007941 */ /* 0x000fea0003800000 */
.L_x_21:
[----:B------:R-:W-:Y:S01]  /*24a0*/  IMAD.U32 R63, R34, 0x10000, RZ ;  /* 0x00010000223f7824 */ /* 0x000fe200078e00ff */
[----:B------:R-:W-:Y:S01]  /*24b0*/  FMUL R58, R58, 0.79788458347320556641 ;  /* 0x3f4c422a3a3a7820 */ /* 0x000fe20000400000 */
[----:B0-----:R-:W-:Y:S01]  /*24c0*/  SHF.L.U32 R33, R30, 0x10, RZ ;  /* 0x000000101e217819 */ /* 0x001fe200000006ff */
[----:B------:R-:W-:Y:S01]  /*24d0*/  BSSY B0, `(.L_x_24) ;  /* 0x0000020000007945 */ /* 0x000fe20003800000 */
[----:B------:R-:W-:Y:S01]  /*24e0*/  PRMT R56, R34, 0x7632, R56 ;  /* 0x0000763222387816 */ /* 0x000fe20000000038 */
[----:B------:R-:W-:Y:S01]  /*24f0*/  FADD.FTZ R59, |R58|, -RZ ;  /* 0x800000ff3a3b7221 */ /* 0x000fe20000010200 */
[----:B------:R0:W-:Y:S01]  /*2500*/  STL [R1+0xc], R63 ;  /* 0x00000c3f01007387 */ /* 0x0001e20000100800 */
[----:B------:R-:W-:Y:S01]  /*2510*/  PRMT R34, R30, 0x7632, R34 ;  /* 0x000076321e227816 */ /* 0x000fe20000000022 */
[----:B------:R-:W-:Y:S01]  /*2520*/  FFMA R30, R57, 0.044714998453855514526, R21 ;  /* 0x3d372713391e7823 */ /* 0x000fe20000000015 */
[----:B------:R-:W-:Y:S01]  /*2530*/  FMUL R62, R22, R62 ;  /* 0x0000003e163e7220 */ /* 0x000fe20000400000 */
[----:B------:R-:W-:Y:S01]  /*2540*/  FSETP.GE.AND P2, PT, R59, 0.60000002384185791016, PT ;  /* 0x3f19999a3b00780b */ /* 0x000fe20003f46000 */
[----:B------:R-:W-:Y:S01]  /*2550*/  FFMA R24, R63, R24, R33 ;  /* 0x000000183f187223 */ /* 0x000fe20000000021 */
[----:B------:R-:W-:-:S11]  /*2560*/  FMUL R57, R23, R23 ;  /* 0x0000001717397220 */ /* 0x000fd60000400000 */
[----:B------:R-:W-:Y:S05]  /*2570*/  @!P2 BRA `(.L_x_25) ;  /* 0x000000d00000a947 */ /* 0x000fea0003800000 */
[----:B0-----:R-:W-:Y:S01]  /*2580*/  FMUL R63, R59, 2.8853900432586669922 ;  /* 0x4038aa3b3b3f7820 */ /* 0x001fe20000400000 */
[----:B------:R0:W-:Y:S05]  /*2590*/  STL [R1+0xc8], R0 ;  /* 0x0000c80001007387 */ /* 0x0001ea0000100800 */
[----:B------:R-:W4:Y:S01]  /*25a0*/  MUFU.EX2 R63, R63 ;  /* 0x0000003f003f7308 */ /* 0x000f220000000800 */
[----:B0-----:R-:W-:Y:S01]  /*25b0*/  IMAD.MOV.U32 R0, RZ, RZ, 0x3f800000 ;  /* 0x3f800000ff007424 */ /* 0x001fe200078e00ff */
[----:B----4-:R-:W-:-:S06]  /*25c0*/  FADD R63, R63, 1 ;  /* 0x3f8000003f3f7421 */ /* 0x010fcc0000000000 */
[----:B------:R-:W0:Y:S01]  /*25d0*/  MUFU.RCP R63, R63 ;  /* 0x0000003f003f7308 */ /* 0x000e220000001000 */
[----:B------:R-:W-:Y:S01]  /*25e0*/  FSETP.GE.AND P2, PT, R59, 9.010913848876953125, PT ;  /* 0x41102cb43b00780b */ /* 0x000fe20003f46000 */
[----:B0-----:R-:W-:Y:S02]  /*25f0*/  FFMA.FTZ R63, R63, -2, R0 ;  /* 0xc00000003f3f7823 */ /* 0x001fe40000010000 */
[----:B------:R0:W5:Y:S03]  /*2600*/  LDL.LU R0, [R1+0xc8] ;  /* 0x0000c80001007983 */ /* 0x0001660000300800 */
[----:B------:R-:W-:-:S04]  /*2610*/  FSEL R63, R63, 1, !P2 ;  /* 0x3f8000003f3f7808 */ /* 0x000fc80005000000 */
[----:B------:R-:W-:-:S05]  /*2620*/  LOP3.LUT R58, R63, 0x80000000, R58, 0xf8, !PT ;  /* 0x800000003f3a7812 */ /* 0x000fca00078ef83a */
[----:B------:R0:W-:Y:S01]  /*2630*/  STL [R1+0xa0], R58 ;  /* 0x0000a03a01007387 */ /* 0x0001e20000100800 */
[----:B------:R-:W-:Y:S05]  /*2640*/  BRA `(.L_x_26) ;  /* 0x0000008000007947 */ /* 0x000fea0003800000 */
.L_x_25:
        /* <DEDUP_REMOVED lines=8> */
.L_x_26:
[----:B------:R-:W-:Y:S05]  /*26d0*/  BSYNC B0 ;  /* 0x0000000000007941 */ /* 0x000fea0003800000 */
.L_x_24:
[----:B------:R-:W-:Y:S01]  /*26e0*/  FMUL R30, R30, 0.79788458347320556641 ;  /* 0x3f4c422a1e1e7820 */ /* 0x000fe20000400000 */
[----:B------:R-:W-:Y:S01]  /*26f0*/  SHF.L.U32 R34, R34, 0x10, RZ ;  /* 0x0000001022227819 */ /* 0x000fe200000006ff */
[----:B------:R-:W-:Y:S01]  /*2700*/  IMAD.U32 R56, R56, 0x10000, RZ ;  /* 0x0001000038387824 */ /* 0x000fe200078e00ff */
[----:B------:R-:W-:Y:S01]  /*2710*/  BSSY B0, `(.L_x_27) ;  /* 0x000001d000007945 */ /* 0x000fe20003800000 */
[----:B0-----:R-:W-:Y:S01]  /*2720*/  FADD.FTZ R58, |R30|, -RZ ;  /* 0x800000ff1e3a7221 */ /* 0x001fe20000010200 */
[----:B------:R-:W-:Y:S01]  /*2730*/  FFMA R59, R62, 0.044714998453855514526, R22 ;  /* 0x3d3727133e3b7823 */ /* 0x000fe20000000016 */
[----:B------:R-:W-:Y:S01]  /*2740*/  FMUL R57, R23, R57 ;  /* 0x0000003917397220 */ /* 0x000fe20000400000 */
[----:B------:R-:W-:Y:S01]  /*2750*/  FFMA R25, R56, R25, R34 ;  /* 0x0000001938197223 */ /* 0x000fe20000000022 */
[----:B------:R-:W-:Y:S01]  /*2760*/  FMUL R62, R24, R24 ;  /* 0x00000018183e7220 */ /* 0x000fe20000400000 */
[----:B------:R-:W-:-:S13]  /*2770*/  FSETP.GE.AND P2, PT, R58, 0.60000002384185791016, PT ;  /* 0x3f19999a3a00780b */ /* 0x000fda0003f46000 */
[----:B------:R-:W-:Y:S05]  /*2780*/  @!P2 BRA `(.L_x_28) ;  /* 0x000000d00000a947 */ /* 0x000fea0003800000 */
[----:B------:R-:W-:Y:S01]  /*2790*/  FMUL R63, R58, 2.8853900432586669922 ;  /* 0x4038aa3b3a3f7820 */ /* 0x000fe20000400000 */
[----:B-----5:R0:W-:Y:S05]  /*27a0*/  STL [R1+0xc8], R0 ;  /* 0x0000c80001007387 */ /* 0x0201ea0000100800 */
        /* <DEDUP_REMOVED lines=11> */
.L_x_28:
        /* <DEDUP_REMOVED lines=8> */
.L_x_29:
[----:B------:R-:W-:Y:S05]  /*28e0*/  BSYNC B0 ;  /* 0x0000000000007941 */ /* 0x000fea0003800000 */
.L_x_27:
[----:B------:R-:W-:Y:S01]  /*28f0*/  FMUL R58, R59, 0.79788458347320556641 ;  /* 0x3f4c422a3b3a7820 */ /* 0x000fe20000400000 */
[C---:B------:R-:W-:Y:S01]  /*2900*/  PRMT R63, R35.reuse, 0x7632, R63 ;  /* 0x00007632233f7816 */ /* 0x040fe2000000003f */
[----:B0-----:R-:W-:Y:S01]  /*2910*/  IMAD.U32 R30, R35, 0x10000, RZ ;  /* 0x00010000231e7824 */ /* 0x001fe200078e00ff */
[----:B------:R-:W-:Y:S01]  /*2920*/  FMUL R62, R24, R62 ;  /* 0x0000003e183e7220 */ /* 0x000fe20000400000 */
[----:B------:R-:W-:Y:S01]  /*2930*/  FADD.FTZ R59, |R58|, -RZ ;  /* 0x800000ff3a3b7221 */ /* 0x000fe20000010200 */
[C---:B------:R-:W-:Y:S01]  /*2940*/  SHF.L.U32 R35, R31.reuse, 0x10, RZ ;  /* 0x000000101f237819 */ /* 0x040fe200000006ff */
[----:B------:R-:W-:Y:S01]  /*2950*/  BSSY B0, `(.L_x_30) ;  /* 0x000001e000007945 */ /* 0x000fe20003800000 */
[----:B------:R-:W-:Y:S01]  /*2960*/  STL.S16 [R1], R63 ;  /* 0x0000003f01007387 */ /* 0x000fe20000100600 */
[----:B------:R-:W-:Y:S01]  /*2970*/  PRMT R31, R31, 0x7632, R31 ;  /* 0x000076321f1f7816 */ /* 0x000fe2000000001f */
[----:B------:R-:W-:Y:S01]  /*2980*/  FFMA R57, R57, 0.044714998453855514526, R23 ;  /* 0x3d37271339397823 */ /* 0x000fe20000000017 */
[----:B------:R-:W-:Y:S01]  /*2990*/  FSETP.GE.AND P2, PT, R59, 0.60000002384185791016, PT ;  /* 0x3f19999a3b00780b */ /* 0x000fe20003f46000 */
[----:B------:R0:W-:Y:S01]  /*29a0*/  STL [R1+0x8], R62 ;  /* 0x0000083e01007387 */ /* 0x0001e20000100800 */
[----:B------:R-:W-:Y:S01]  /*29b0*/  FFMA R26, R26, R30, R35 ;  /* 0x0000001e1a1a7223 */ /* 0x000fe20000000023 */
[----:B0-----:R-:W-:-:S10]  /*29c0*/  FMUL R62, R25, R25 ;  /* 0x00000019193e7220 */ /* 0x001fd40000400000 */
        /* <DEDUP_REMOVED lines=14> */
.L_x_31:
        /* <DEDUP_REMOVED lines=8> */
.L_x_32:
[----:B------:R-:W-:Y:S05]  /*2b30*/  BSYNC B0 ;  /* 0x0000000000007941 */ /* 0x000fea0003800000 */
.L_x_30:
[----:B----4-:R-:W4:Y:S01]  /*2b40*/  LDL.LU R63, [R1+0x8] ;  /* 0x00000800013f7983 */ /* 0x010f220000300800 */
[----:B0-----:R-:W-:-:S03]  /*2b50*/  FMUL R58, R57, 0.79788458347320556641 ;  /* 0x3f4c422a393a7820 */ /* 0x001fc60000400000 */
[----:B---3--:R-:W3:Y:S01]  /*2b60*/  LDL.LU R57, [R1] ;  /* 0x0000000001397983 */ /* 0x008ee20000300800 */
[----:B------:R-:W-:Y:S01]  /*2b70*/  FMUL R62, R25, R62 ;  /* 0x0000003e193e7220 */ /* 0x000fe20000400000 */
[----:B------:R-:W-:Y:S01]  /*2b80*/  FADD.FTZ R59, |R58|, -RZ ;  /* 0x800000ff3a3b7221 */ /* 0x000fe20000010200 */
[----:B------:R-:W-:Y:S01]  /*2b90*/  SHF.L.U32 R31, R31, 0x10, RZ ;  /* 0x000000101f1f7819 */ /* 0x000fe200000006ff */
[----:B------:R-:W-:Y:S02]  /*2ba0*/  BSSY B0, `(.L_x_33) ;  /* 0x000001e000007945 */ /* 0x000fe40003800000 */
[----:B------:R0:W-:Y:S01]  /*2bb0*/  STL [R1+0x4], R62 ;  /* 0x0000043e01007387 */ /* 0x0001e20000100800 */
[----:B------:R-:W-:Y:S01]  /*2bc0*/  FSETP.GE.AND P2, PT, R59, 0.60000002384185791016, PT ;  /* 0x3f19999a3b00780b */ /* 0x000fe20003f46000 */
[----:B0-----:R-:W-:Y:S01]  /*2bd0*/  FMUL R62, R26, R26 ;  /* 0x0000001a1a3e7220 */ /* 0x001fe20000400000 */
[----:B----4-:R-:W-:Y:S01]  /*2be0*/  FFMA R63, R63, 0.044714998453855514526, R24 ;  /* 0x3d3727133f3f7823 */ /* 0x010fe20000000018 */
[----:B---3--:R-:W-:-:S04]  /*2bf0*/  IMAD.U32 R57, R57, 0x10000, RZ ;  /* 0x0001000039397824 */ /* 0x008fc800078e00ff */
[----:B------:R0:W-:Y:S01]  /*2c00*/  STL [R1], R63 ;  /* 0x0000003f01007387 */ /* 0x0001e20000100800 */
[----:B------:R-:W-:-:S05]  /*2c10*/  FFMA R27, R27, R57, R31 ;  /* 0x000000391b1b7223 */ /* 0x000fca000000001f */
[----:B------:R-:W-:Y:S05]  /*2c20*/  @!P2 BRA `(.L_x_34) ;  /* 0x000000d00000a947 */ /* 0x000fea0003800000 */
[----:B0-----:R-:W-:Y:S01]  /*2c30*/  FMUL R63, R59, 2.8853900432586669922 ;  /* 0x4038aa3b3b3f7820 */ /* 0x001fe20000400000 */
[----:B-----5:R0:W-:Y:S05]  /*2c40*/  STL [R1+0xc8], R0 ;  /* 0x0000c80001007387 */ /* 0x0201ea0000100800 */
[----:B------:R-:W3:Y:S01]  /*2c50*/  MUFU.EX2 R63, R63 ;  /* 0x0000003f003f7308 */ /* 0x000ee20000000800 */
[----:B0-----:R-:W-:Y:S01]  /*2c60*/  IMAD.MOV.U32 R0, RZ, RZ, 0x3f800000 ;  /* 0x3f800000ff007424 */ /* 0x001fe200078e00ff */
[----:B---3--:R-:W-:-:S06]  /*2c70*/  FADD R63, R63, 1 ;  /* 0x3f8000003f3f7421 */ /* 0x008fcc0000000000 */
        /* <DEDUP_REMOVED lines=8> */
.L_x_34:
[----:B------:R-:W-:Y:S01]  /*2d00*/  MOV R59, 0x3c80f082 ;  /* 0x3c80f082003b7802 */ /* 0x000fe20000000f00 */
[----:B0-----:R-:W-:-:S04]  /*2d10*/  FMUL R63, R58, R58 ;  /* 0x0000003a3a3f7220 */ /* 0x001fc80000400000 */
[----:B------:R-:W-:-:S04]  /*2d20*/  FFMA.FTZ R59, R63, R59, -0.052303962409496307373 ;  /* 0xbd563cae3f3b7423 */ /* 0x000fc8000001003b */
[----:B------:R-:W-:-:S04]  /*2d30*/  FFMA.FTZ R59, R63, R59, 0.1331529766321182251 ;  /* 0x3e0859413f3b7423 */ /* 0x000fc8000001003b */
[----:B------:R-:W-:-:S04]  /*2d40*/  FFMA.FTZ R59, R63, R59, -0.33332768082618713379 ;  /* 0xbeaaa9ed3f3b7423 */ /* 0x000fc8000001003b */
[----:B------:R-:W-:-:S04]  /*2d50*/  FFMA.FTZ R59, R63, R59, RZ ;  /* 0x0000003b3f3b7223 */ /* 0x000fc800000100ff */
[----:B------:R-:W-:-:S05]  /*2d60*/  FFMA.FTZ R58, R58, R59, R58 ;  /* 0x0000003b3a3a7223 */ /* 0x000fca000001003a */
[----:B------:R0:W-:Y:S02]  /*2d70*/  STL [R1+0x94], R58 ;  /* 0x0000943a01007387 */ /* 0x0001e40000100800 */
.L_x_35:
[----:B------:R-:W-:Y:S05]  /*2d80*/  BSYNC B0 ;  /* 0x0000000000007941 */ /* 0x000fea0003800000 */
.L_x_33:
[----:B0-----:R-:W3:Y:S04]  /*2d90*/  LDL.LU R58, [R1] ;  /* 0x00000000013a7983 */ /* 0x001ee80000300800 */
[----:B------:R-:W4:Y:S01]  /*2da0*/  LDL.LU R59, [R1+0x4] ;  /* 0x00000400013b7983 */ /* 0x000f220000300800 */
[----:B-1----:R-:W-:Y:S01]  /*2db0*/  FFMA R40, R124, R40, R123 ;  /* 0x000000287c287223 */ /* 0x002fe2000000007b */
[----:B------:R-:W-:Y:S01]  /*2dc0*/  BSSY B0, `(.L_x_36) ;  /* 0x000001b000007945 */ /* 0x000fe20003800000 */
[----:B------:R-:W-:Y:S01]  /*2dd0*/  FMUL R62, R26, R62 ;  /* 0x0000003e1a3e7220 */ /* 0x000fe20000400000 */
[----:B------:R-:W-:Y:S01]  /*2de0*/  FMUL R63, R27, R27 ;  /* 0x0000001b1b3f7220 */ /* 0x000fe20000400000 */
[----:B---3--:R-:W-:-:S04]  /*2df0*/  FMUL R58, R58, 0.79788458347320556641 ;  /* 0x3f4c422a3a3a7820 */ /* 0x008fc80000400000 */
[----:B------:R-:W-:Y:S01]  /*2e00*/  FADD.FTZ R123, |R58|, -RZ ;  /* 0x800000ff3a7b7221 */ /* 0x000fe20000010200 */
[----:B----4-:R-:W-:-:S04]  /*2e10*/  FFMA R59, R59, 0.044714998453855514526, R25 ;  /* 0x3d3727133b3b7823 */ /* 0x010fc80000000019 */
[----:B------:R-:W-:-:S13]  /*2e20*/  FSETP.GE.AND P2, PT, R123, 0.60000002384185791016, PT ;  /* 0x3f19999a7b00780b */ /* 0x000fda0003f46000 */
[----:B------:R-:W-:Y:S05]  /*2e30*/  @!P2 BRA `(.L_x_37) ;  /* 0x000000c00000a947 */ /* 0x000fea0003800000 */
[----:B------:R-:W-:Y:S01]  /*2e40*/  FMUL R124, R123, 2.8853900432586669922 ;  /* 0x4038aa3b7b7c7820 */ /* 0x000fe20000400000 */
[----:B-----5:R0:W-:Y:S05]  /*2e50*/  STL [R1+0xc8], R0 ;  /* 0x0000c80001007387 */ /* 0x0201ea0000100800 */
[----:B------:R-:W1:Y:S01]  /*2e60*/  MUFU.EX2 R124, R124 ;  /* 0x0000007c007c7308 */ /* 0x000e620000000800 */
[----:B0-----:R-:W-:Y:S01]  /*2e70*/  IMAD.MOV.U32 R0, RZ, RZ, 0x3f800000 ;  /* 0x3f800000ff007424 */ /* 0x001fe200078e00ff */
[----:B-1----:R-:W-:-:S06]  /*2e80*/  FADD R124, R124, 1 ;  /* 0x3f8000007c7c7421 */ /* 0x002fcc0000000000 */
[----:B------:R-:W0:Y:S02]  /*2e90*/  MUFU.RCP R124, R124 ;  /* 0x0000007c007c7308 */ /* 0x000e240000001000 */
[----:B0-----:R-:W-:Y:S02]  /*2ea0*/  FFMA.FTZ R124, R124, -2, R0 ;  /* 0xc00000007c7c7823 */ /* 0x001fe40000010000 */
[----:B------:R0:W5:Y:S01]  /*2eb0*/  LDL.LU R0, [R1+0xc8] ;  /* 0x0000c80001007983 */ /* 0x0001620000300800 */
[----:B------:R-:W-:-:S04]  /*2ec0*/  FSETP.GE.AND P2, PT, R123, 9.010913848876953125, PT ;  /* 0x41102cb47b00780b */ /* 0x000fc80003f46000 */
[----:B------:R-:W-:-:S04]  /*2ed0*/  FSEL R124, R124, 1, !P2 ;  /* 0x3f8000007c7c7808 */ /* 0x000fc80005000000 */
[----:B------:R-:W-:Y:S01]  /*2ee0*/  LOP3.LUT R58, R124, 0x80000000, R58, 0xf8, !PT ;  /* 0x800000007c3a7812 */ /* 0x000fe200078ef83a */
[----:B------:R-:W-:Y:S05]  /*2ef0*/  BRA `(.L_x_38) ;  /* 0x0000007000007947 */ /* 0x000fea0003800000 */
.L_x_37:
[----:B------:R-:W-:Y:S01]  /*2f00*/  MOV R123, 0x3c80f082 ;  /* 0x3c80f082007b7802 */ /* 0x000fe20000000f00 */
[----:B------:R-:W-:-:S04]  /*2f10*/  FMUL R124, R58, R58 ;  /* 0x0000003a3a7c7220 */ /* 0x000fc80000400000 */
[----:B------:R-:W-:-:S04]  /*2f20*/  FFMA.FTZ R123, R124, R123, -0.052303962409496307373 ;  /* 0xbd563cae7c7b7423 */ /* 0x000fc8000001007b */
[----:B------:R-:W-:-:S04]  /*2f30*/  FFMA.FTZ R123, R124, R123, 0.1331529766321182251 ;  /* 0x3e0859417c7b7423 */ /* 0x000fc8000001007b */
[----:B------:R-:W-:-:S04]  /*2f40*/  FFMA.FTZ R123, R124, R123, -0.33332768082618713379 ;  /* 0xbeaaa9ed7c7b7423 */ /* 0x000fc8000001007b */
[----:B------:R-:W-:-:S04]  /*2f50*/  FFMA.FTZ R123, R124, R123, RZ ;  /* 0x0000007b7c7b7223 */ /* 0x000fc800000100ff */
[----:B------:R-:W-:Y:S02]  /*2f60*/  FFMA.FTZ R58, R58, R123, R58 ;  /* 0x0000007b3a3a7223 */ /* 0x000fe4000001003a */
.L_x_38:
[----:B0-----:R-:W-:Y:S05]  /*2f70*/  BSYNC B0 ;  /* 0x0000000000007941 */ /* 0x001fea0003800000 */
.L_x_36:
[----:B------:R-:W-:Y:S01]  /*2f80*/  FMUL R59, R59, 0.79788458347320556641 ;  /* 0x3f4c422a3b3b7820 */ /* 0x000fe20000400000 */
[----:B------:R-:W-:Y:S01]  /*2f90*/  FFMA R41, R116, R41, R60 ;  /* 0x0000002974297223 */ /* 0x000fe2000000003c */
[----:B------:R-:W-:Y:S01]  /*2fa0*/  BSSY B0, `(.L_x_39) ;  /* 0x0000018000007945 */ /* 0x000fe20003800000 */
[----:B------:R-:W-:Y:S01]  /*2fb0*/  FMUL R63, R27, R63 ;  /* 0x0000003f1b3f7220 */ /* 0x000fe20000400000 */
[----:B------:R-:W-:Y:S01]  /*2fc0*/  FADD.FTZ R60, |R59|, -RZ ;  /* 0x800000ff3b3c7221 */ /* 0x000fe20000010200 */
[----:B------:R-:W-:Y:S01]  /*2fd0*/  FFMA R62, R62, 0.044714998453855514526, R26 ;  /* 0x3d3727133e3e7823 */ /* 0x000fe2000000001a */
[----:B------:R-:W-:-:S03]  /*2fe0*/  FMUL R116, R40, R40 ;  /* 0x0000002828747220 */ /* 0x000fc60000400000 */
        /* <DEDUP_REMOVED lines=10> */
[----:B------:R-:W-:Y:S01]  /*3090*/  LOP3.LUT R59, R123, 0x80000000, R59, 0xf8, !PT ;  /* 0x800000007b3b7812 */ /* 0x000fe200078ef83b */
[----:B------:R-:W-:Y:S05]  /*30a0*/  BRA `(.L_x_41) ;  /* 0x0000007000007947 */ /* 0x000fea0003800000 */
.L_x_40:
[----:B------:R-:W-:Y:S01]  /*30b0*/  MOV R60, 0x3c80f082 ;  /* 0x3c80f082003c7802 */ /* 0x000fe20000000f00 */
[----:B------:R-:W-:-:S04]  /*30c0*/  FMUL R123, R59, R59 ;  /* 0x0000003b3b7b7220 */ /* 0x000fc80000400000 */
[----:B------:R-:W-:-:S04]  /*30d0*/  FFMA.FTZ R60, R123, R60, -0.052303962409496307373 ;  /* 0xbd563cae7b3c7423 */ /* 0x000fc8000001003c */
[----:B------:R-:W-:-:S04]  /*30e0*/  FFMA.FTZ R60, R123, R60, 0.1331529766321182251 ;  /* 0x3e0859417b3c7423 */ /* 0x000fc8000001003c */
[----:B------:R-:W-:-:S04]  /*30f0*/  FFMA.FTZ R60, R123, R60, -0.33332768082618713379 ;  /* 0xbeaaa9ed7b3c7423 */ /* 0x000fc8000001003c */
[----:B------:R-:W-:-:S04]  /*3100*/  FFMA.FTZ R60, R123, R60, RZ ;  /* 0x0000003c7b3c7223 */ /* 0x000fc800000100ff */
[----:B------:R-:W-:Y:S02]  /*3110*/  FFMA.FTZ R59, R59, R60, R59 ;  /* 0x0000003c3b3b7223 */ /* 0x000fe4000001003b */
.L_x_41:
[----:B------:R-:W-:Y:S05]  /*3120*/  BSYNC B0 ;  /* 0x0000000000007941 */ /* 0x000fea0003800000 */
.L_x_39:
        /* <DEDUP_REMOVED lines=19> */
.L_x_43:
[----:B------:R-:W-:Y:S01]  /*3260*/  MOV R61, 0x3c80f082 ;  /* 0x3c80f082003d7802 */ /* 0x000fe20000000f00 */
[----:B------:R-:W-:-:S04]  /*3270*/  FMUL R123, R60, R60 ;  /* 0x0000003c3c7b7220 */ /* 0x000fc80000400000 */
[----:B------:R-:W-:-:S04]  /*3280*/  FFMA.FTZ R61, R123, R61, -0.052303962409496307373 ;  /* 0xbd563cae7b3d7423 */ /* 0x000fc8000001003d */
[----:B------:R-:W-:-:S04]  /*3290*/  FFMA.FTZ R61, R123, R61, 0.1331529766321182251 ;  /* 0x3e0859417b3d7423 */ /* 0x000fc8000001003d */
[----:B------:R-:W-:-:S04]  /*32a0*/  FFMA.FTZ R61, R123, R61, -0.33332768082618713379 ;  /* 0xbeaaa9ed7b3d7423 */ /* 0x000fc8000001003d */
[----:B------:R-:W-:-:S04]  /*32b0*/  FFMA.FTZ R61, R123, R61, RZ ;  /* 0x0000003d7b3d7223 */ /* 0x000fc800000100ff */
[----:B------:R-:W-:Y:S02]  /*32c0*/  FFMA.FTZ R60, R60, R61, R60 ;  /* 0x0000003d3c3c7223 */ /* 0x000fe4000001003c */
.L_x_44:
[----:B------:R-:W-:Y:S05]  /*32d0*/  BSYNC B0 ;  /* 0x0000000000007941 */ /* 0x000fea0003800000 */
.L_x_42:
[----:B------:R-:W-:Y:S01]  /*32e0*/  FMUL R61, R63, 0.79788458347320556641 ;  /* 0x3f4c422a3f3d7820 */ /* 0x000fe20000400000 */
[----:B------:R-:W-:Y:S01]  /*32f0*/  BSSY B0, `(.L_x_45) ;  /* 0x0000019000007945 */ /* 0x000fe20003800000 */
[----:B------:R-:W-:Y:S01]  /*3300*/  FFMA R43, R122, R43, R121 ;  /* 0x0000002b7a2b7223 */ /* 0x000fe20000000079 */
        /* <DEDUP_REMOVED lines=16> */
.L_x_46:
[----:B------:R-:W-:Y:S01]  /*3410*/  MOV R63, 0x3c80f082 ;  /* 0x3c80f082003f7802 */ /* 0x000fe20000000f00 */
[----:B------:R-:W-:-:S04]  /*3420*/  FMUL R122, R61, R61 ;  /* 0x0000003d3d7a7220 */ /* 0x000fc80000400000 */
[----:B------:R-:W-:-:S04]  /*3430*/  FFMA.FTZ R63, R122, R63, -0.052303962409496307373 ;  /* 0xbd563cae7a3f7423 */ /* 0x000fc8000001003f */
[----:B------:R-:W-:-:S04]  /*3440*/  FFMA.FTZ R63, R122, R63, 0.1331529766321182251 ;  /* 0x3e0859417a3f7423 */ /* 0x000fc8000001003f */
[----:B------:R-:W-:-:S04]  /*3450*/  FFMA.FTZ R63, R122, R63, -0.33332768082618713379 ;  /* 0xbeaaa9ed7a3f7423 */ /* 0x000fc8000001003f */
[----:B------:R-:W-:-:S04]  /*3460*/  FFMA.FTZ R63, R122, R63, RZ ;  /* 0x0000003f7a3f7223 */ /* 0x000fc800000100ff */
[----:B------:R-:W-:Y:S02]  /*3470*/  FFMA.FTZ R61, R61, R63, R61 ;  /* 0x0000003f3d3d7223 */ /* 0x000fe4000001003d */
.L_x_47:
[----:B------:R-:W-:Y:S05]  /*3480*/  BSYNC B0 ;  /* 0x0000000000007941 */ /* 0x000fea0003800000 */
.L_x_45:
[----:B------:R-:W3:Y:S04]  /*3490*/  LDL.LU R122, [R1+0x10] ;  /* 0x00001000017a7983 */ /* 0x000ee80000300800 */
[----:B------:R-:W3:Y:S01]  /*34a0*/  LDL.LU R63, [R1+0x14] ;  /* 0x00001400013f7983 */ /* 0x000ee20000300800 */
[----:B------:R-:W-:Y:S01]  /*34b0*/  BSSY B0, `(.L_x_48) ;  /* 0x000001a000007945 */ /* 0x000fe20003800000 */
[----:B------:R-:W-:Y:S01]  /*34c0*/  FMUL R121, R42, R121 ;  /* 0x000000792a797220 */ /* 0x000fe20000400000 */
[----:B------:R-:W-:Y:S01]  /*34d0*/  FFMA R123, R62, 0.044714998453855514526, R41 ;  /* 0x3d3727133e7b7823 */ /* 0x000fe20000000029 */
[----:B--23--:R-:W-:Y:S01]  /*34e0*/  FFMA R44, R63, R44, R122 ;  /* 0x0000002c3f2c7223 */ /* 0x00cfe2000000007a */
[----:B------:R-:W-:Y:S01]  /*34f0*/  FMUL R63, R116, 0.79788458347320556641 ;  /* 0x3f4c422a743f7820 */ /* 0x000fe20000400000 */
[----:B------:R-:W-:-:S03]  /*3500*/  FMUL R116, R43, R43 ;  /* 0x0000002b2b747220 */ /* 0x000fc60000400000 */
[----:B------:R-:W-:-:S05]  /*3510*/  FADD.FTZ R122, |R63|, -RZ ;  /* 0x800000ff3f7a7221 */ /* 0x000fca0000010200 */
        /* <DEDUP_REMOVED lines=12> */
.L_x_49:
[----:B------:R-:W-:Y:S01]  /*35e0*/  MOV R62, 0x3c80f082 ;  /* 0x3c80f082003e7802 */ /* 0x000fe20000000f00 */
[----:B------:R-:W-:-:S04]  /*35f0*/  FMUL R122, R63, R63 ;  /* 0x0000003f3f7a7220 */ /* 0x000fc80000400000 */
[----:B------:R-:W-:-:S04]  /*3600*/  FFMA.FTZ R62, R122, R62, -0.052303962409496307373 ;  /* 0xbd563cae7a3e7423 */ /* 0x000fc8000001003e */
[----:B------:R-:W-:-:S04]  /*3610*/  FFMA.FTZ R62, R122, R62, 0.1331529766321182251 ;  /* 0x3e0859417a3e7423 */ /* 0x000fc8000001003e */
[----:B------:R-:W-:-:S04]  /*3620*/  FFMA.FTZ R62, R122, R62, -0.33332768082618713379 ;  /* 0xbeaaa9ed7a3e7423 */ /* 0x000fc8000001003e */
[----:B------:R-:W-:-:S04]  /*3630*/  FFMA.FTZ R62, R122, R62, RZ ;  /* 0x0000003e7a3e7223 */ /* 0x000fc800000100ff */
[----:B------:R-:W-:Y:S02]  /*3640*/  FFMA.FTZ R62, R63, R62, R63 ;  /* 0x0000003e3f3e7223 */ /* 0x000fe4000001003f */
.L_x_50:
[----:B------:R-:W-:Y:S05]  /*3650*/  BSYNC B0 ;  /* 0x0000000000007941 */ /* 0x000fea0003800000 */
.L_x_48:
[----:B------:R-:W2:Y:S01]  /*3660*/  LDL.LU R63, [R1+0x30] ;  /* 0x00003000013f7983 */ /* 0x000ea20000300800 */
[----:B------:R-:W-:Y:S01]  /*3670*/  FMUL R123, R123, 0.79788458347320556641 ;  /* 0x3f4c422a7b7b7820 */ /* 0x000fe20000400000 */
[----:B------:R-:W-:Y:S01]  /*3680*/  BSSY B0, `(.L_x_51) ;  /* 0x0000019000007945 */ /* 0x000fe20003800000 */
[----:B------:R-:W-:Y:S01]  /*3690*/  FMUL R116, R43, R116 ;  /* 0x000000742b747220 */ /* 0x000fe20000400000 */
[----:B------:R-:W-:Y:S01]  /*36a0*/  FMUL R124, R44, R44 ;  /* 0x0000002c2c7c7220 */ /* 0x000fe20000400000 */
[----:B--2---:R-:W-:Y:S01]  /*36b0*/  FFMA R45, R63, R45, R120 ;  /* 0x0000002d3f2d7223 */ /* 0x004fe20000000078 */
[----:B------:R-:W-:Y:S01]  /*36c0*/  FADD.FTZ R63, |R123|, -RZ ;  /* 0x800000ff7b3f7221 */ /* 0x000fe20000010200 */
[----:B------:R-:W-:-:S04]  /*36d0*/  FFMA R120, R121, 0.044714998453855514526, R42 ;  /* 0x3d37271379787823 */ /* 0x000fc8000000002a */
        /* <DEDUP_REMOVED lines=12> */
.L_x_52:
[----:B------:R-:W-:Y:S01]  /*37a0*/  MOV R63, 0x3c80f082 ;  /* 0x3c80f082003f7802 */ /* 0x000fe20000000f00 */
[----:B------:R-:W-:-:S04]  /*37b0*/  FMUL R121, R123, R123 ;  /* 0x0000007b7b797220 */ /* 0x000fc80000400000 */
[----:B------:R-:W-:-:S04]  /*37c0*/  FFMA.FTZ R63, R121, R63, -0.052303962409496307373 ;  /* 0xbd563cae793f7423 */ /* 0x000fc8000001003f */
[----:B------:R-:W-:-:S04]  /*37d0*/  FFMA.FTZ R63, R121, R63, 0.1331529766321182251 ;  /* 0x3e085941793f7423 */ /* 0x000fc8000001003f */
[----:B------:R-:W-:-:S04]  /*37e0*/  FFMA.FTZ R63, R121, R63, -0.33332768082618713379 ;  /* 0xbeaaa9ed793f7423 */ /* 0x000fc8000001003f */
[----:B------:R-:W-:-:S04]  /*37f0*/  FFMA.FTZ R63, R121, R63, RZ ;  /* 0x0000003f793f7223 */ /* 0x000fc800000100ff */
[----:B------:R-:W-:Y:S02]  /*3800*/  FFMA.FTZ R121, R123, R63, R123 ;  /* 0x0000003f7b797223 */ /* 0x000fe4000001007b */
.L_x_53:
[----:B------:R-:W-:Y:S05]  /*3810*/  BSYNC B0 ;  /* 0x0000000000007941 */ /* 0x000fea0003800000 */
.L_x_51:
[----:B------:R-:W2:Y:S04]  /*3820*/  LDL.LU R122, [R1+0x28] ;  /* 0x00002800017a7983 */ /* 0x000ea80000300800 */
[----:B------:R-:W2:Y:S01]  /*3830*/  LDL.LU R63, [R1+0x2c] ;  /* 0x00002c00013f7983 */ /* 0x000ea20000300800 */
[----:B------:R-:W-:Y:S01]  /*3840*/  FMUL R120, R120, 0.79788458347320556641 ;  /* 0x3f4c422a78787820 */ /* 0x000fe20000400000 */
[----:B------:R-:W-:Y:S01]  /*3850*/  BSSY B0, `(.L_x_54) ;  /* 0x0000019000007945 */ /* 0x000fe20003800000 */
[----:B------:R-:W-:Y:S01]  /*3860*/  FMUL R124, R44, R124 ;  /* 0x0000007c2c7c7220 */ /* 0x000fe20000400000 */
[----:B------:R-:W-:Y:S01]  /*3870*/  FFMA R116, R116, 0.044714998453855514526, R43 ;  /* 0x3d37271374747823 */ /* 0x000fe2000000002b */
[----:B--2---:R-:W-:Y:S01]  /*3880*/  FFMA R46, R46, R63, R122 ;  /* 0x0000003f2e2e7223 */ /* 0x004fe2000000007a */
[----:B------:R-:W-:Y:S01]  /*3890*/  FADD.FTZ R63, |R120|, -RZ ;  /* 0x800000ff783f7221 */ /* 0x000fe20000010200 */
[----:B------:R-:W-:-:S04]  /*38a0*/  FMUL R122, R45, R45 ;  /* 0x0000002d2d7a7220 */ /* 0x000fc80000400000 */
        /* <DEDUP_REMOVED lines=12> */
.L_x_55:
[----:B------:R-:W-:Y:S01]  /*3970*/  MOV R63, 0x3c80f082 ;  /* 0x3c80f082003f7802 */ /* 0x000fe20000000f00 */
[----:B------:R-:W-:-:S04]  /*3980*/  FMUL R123, R120, R120 ;  /* 0x00000078787b7220 */ /* 0x000fc80000400000 */
[----:B------:R-:W-:-:S04]  /*3990*/  FFMA.FTZ R63, R123, R63, -0.052303962409496307373 ;  /* 0xbd563cae7b3f7423 */ /* 0x000fc8000001003f */
[----:B------:R-:W-:-:S04]  /*39a0*/  FFMA.FTZ R63, R123, R63, 0.1331529766321182251 ;  /* 0x3e0859417b3f7423 */ /* 0x000fc8000001003f */
[----:B------:R-:W-:-:S04]  /*39b0*/  FFMA.FTZ R63, R123, R63, -0.33332768082618713379 ;  /* 0xbeaaa9ed7b3f7423 */ /* 0x000fc8000001003f */
[----:B------:R-:W-:-:S04]  /*39c0*/  FFMA.FTZ R63, R123, R63, RZ ;  /* 0x0000003f7b3f7223 */ /* 0x000fc800000100ff */
[----:B------:R-:W-:Y:S02]  /*39d0*/  FFMA.FTZ R63, R120, R63, R120 ;  /* 0x0000003f783f7223 */ /* 0x000fe40000010078 */
.L_x_56:
[----:B------:R-:W-:Y:S05]  /*39e0*/  BSYNC B0 ;  /* 0x0000000000007941 */ /* 0x000fea0003800000 */
.L_x_54:
        /* <DEDUP_REMOVED lines=20> */
.L_x_58:
[----:B------:R-:W-:Y:S01]  /*3b30*/  MOV R117, 0x3c80f082 ;  /* 0x3c80f08200757802 */ /* 0x000fe20000000f00 */
[----:B------:R-:W-:-:S04]  /*3b40*/  FMUL R123, R116, R116 ;  /* 0x00000074747b7220 */ /* 0x000fc80000400000 */
[----:B------:R-:W-:-:S04]  /*3b50*/  FFMA.FTZ R117, R123, R117, -0.052303962409496307373 ;  /* 0xbd563cae7b757423 */ /* 0x000fc80000010075 */
[----:B------:R-:W-:-:S04]  /*3b60*/  FFMA.FTZ R117, R123, R117, 0.1331529766321182251 ;  /* 0x3e0859417b757423 */ /* 0x000fc80000010075 */
[----:B------:R-:W-:-:S04]  /*3b70*/  FFMA.FTZ R117, R123, R117, -0.33332768082618713379 ;  /* 0xbeaaa9ed7b757423 */ /* 0x000fc80000010075 */
[----:B------:R-:W-:-:S04]  /*3b80*/  FFMA.FTZ R117, R123, R117, RZ ;  /* 0x000000757b757223 */ /* 0x000fc800000100ff */
[----:B------:R-:W-:Y:S02]  /*3b90*/  FFMA.FTZ R116, R116, R117, R116 ;  /* 0x0000007574747223 */ /* 0x000fe40000010074 */
.L_x_59:
[----:B------:R-:W-:Y:S05]  /*3ba0*/  BSYNC B0 ;  /* 0x0000000000007941 */ /* 0x000fea0003800000 */
.L_x_57:
        /* <DEDUP_REMOVED lines=23> */
.L_x_61:
[----:B------:R-:W-:Y:S01]  /*3d20*/  MOV R117, 0x3c80f082 ;  /* 0x3c80f08200757802 */ /* 0x000fe20000000f00 */
[----:B------:R-:W-:-:S04]  /*3d30*/  FMUL R125, R124, R124 ;  /* 0x0000007c7c7d7220 */ /* 0x000fc80000400000 */
[----:B------:R-:W-:-:S04]  /*3d40*/  FFMA.FTZ R117, R125, R117, -0.052303962409496307373 ;  /* 0xbd563cae7d757423 */ /* 0x000fc80000010075 */
[----:B------:R-:W-:-:S04]  /*3d50*/  FFMA.FTZ R117, R125, R117, 0.1331529766321182251 ;  /* 0x3e0859417d757423 */ /* 0x000fc80000010075 */
[----:B------:R-:W-:-:S04]  /*3d60*/  FFMA.FTZ R117, R125, R117, -0.33332768082618713379 ;  /* 0xbeaaa9ed7d757423 */ /* 0x000fc80000010075 */
[----:B------:R-:W-:-:S04]  /*3d70*/  FFMA.FTZ R117, R125, R117, RZ ;  /* 0x000000757d757223 */ /* 0x000fc800000100ff */
[----:B------:R-:W-:Y:S02]  /*3d80*/  FFMA.FTZ R117, R124, R117, R124 ;  /* 0x000000757c757223 */ /* 0x000fe4000001007c */
.L_x_62:
[----:B0-----:R-:W-:Y:S05]  /*3d90*/  BSYNC B0 ;  /* 0x0000000000007941 */ /* 0x001fea0003800000 */
.L_x_60:
[----:B------:R-:W-:Y:S01]  /*3da0*/  FFMA R49, R49, R119, R118 ;  /* 0x0000007731317223 */ /* 0x000fe20000000076 */
[----:B------:R-:W-:Y:S01]  /*3db0*/  FMUL R118, R122, 0.79788458347320556641 ;  /* 0x3f4c422a7a767820 */ /* 0x000fe20000400000 */
[----:B------:R-:W-:Y:S01]  /*3dc0*/  BSSY B0, `(.L_x_63) ;  /* 0x0000018000007945 */ /* 0x000fe20003800000 */
[----:B------:R-:W-:Y:S01]  /*3dd0*/  FMUL R123, R47, R123 ;  /* 0x0000007b2f7b7220 */ /* 0x000fe20000400000 */
[----:B------:R-:W-:Y:S01]  /*3de0*/  FFMA R120, R120, 0.044714998453855514526, R46 ;  /* 0x3d37271378787823 */ /* 0x000fe2000000002e */
        /* <DEDUP_REMOVED lines=14> */
.L_x_64:
[----:B------:R-:W-:Y:S01]  /*3ed0*/  MOV R122, 0x3c80f082 ;  /* 0x3c80f082007a7802 */ /* 0x000fe20000000f00 */
[----:B------:R-:W-:-:S04]  /*3ee0*/  FMUL R124, R118, R118 ;  /* 0x00000076767c7220 */ /* 0x000fc80000400000 */
[----:B------:R-:W-:-:S04]  /*3ef0*/  FFMA.FTZ R122, R124, R122, -0.052303962409496307373 ;  /* 0xbd563cae7c7a7423 */ /* 0x000fc8000001007a */
[----:B------:R-:W-:-:S04]  /*3f00*/  FFMA.FTZ R122, R124, R122, 0.1331529766321182251 ;  /* 0x3e0859417c7a7423 */ /* 0x000fc8000001007a */
[----:B------:R-:W-:-:S04]  /*3f10*/  FFMA.FTZ R122, R124, R122, -0.33332768082618713379 ;  /* 0xbeaaa9ed7c7a7423 */ /* 0x000fc8000001007a */
[----:B------:R-:W-:-:S04]  /*3f20*/  FFMA.FTZ R122, R124, R122, RZ ;  /* 0x0000007a7c7a7223 */ /* 0x000fc800000100ff */
[----:B------:R-:W-:Y:S02]  /*3f30*/  FFMA.FTZ R118, R118, R122, R118 ;  /* 0x0000007a76767223 */ /* 0x000fe40000010076 */
.L_x_65:
[----:B------:R-:W-:Y:S05]  /*3f40*/  BSYNC B0 ;  /* 0x0000000000007941 */ /* 0x000fea0003800000 */
.L_x_63:
[----:B------:R-:W2:Y:S01]  /*3f50*/  LDL.LU R122, [R1+0x18] ;  /* 0x00001800017a7983 */ /* 0x000ea20000300800 */
[----:B------:R-:W-:Y:S01]  /*3f60*/  BSSY B0, `(.L_x_66) ;  /* 0x000001a000007945 */ /* 0x000fe20003800000 */
[----:B------:R-:W-:Y:S01]  /*3f70*/  FMUL R119, R48, R119 ;  /* 0x0000007730777220 */ /* 0x000fe20000400000 */
[----:B------:R-:W-:Y:S01]  /*3f80*/  FFMA R123, R123, 0.044714998453855514526, R47 ;  /* 0x3d3727137b7b7823 */ /* 0x000fe2000000002f */
[----:B--2---:R-:W-:Y:S01]  /*3f90*/  FFMA R50, R50, R122, R28 ;  /* 0x0000007a32327223 */ /* 0x004fe2000000001c */
        /* <DEDUP_REMOVED lines=15> */
.L_x_67:
[----:B------:R-:W-:Y:S01]  /*4090*/  MOV R120, 0x3c80f082 ;  /* 0x3c80f08200787802 */ /* 0x000fe20000000f00 */
[----:B------:R-:W-:-:S04]  /*40a0*/  FMUL R124, R28, R28 ;  /* 0x0000001c1c7c7220 */ /* 0x000fc80000400000 */
[----:B------:R-:W-:-:S04]  /*40b0*/  FFMA.FTZ R120, R124, R120, -0.052303962409496307373 ;  /* 0xbd563cae7c787423 */ /* 0x000fc80000010078 */
[----:B------:R-:W-:-:S04]  /*40c0*/  FFMA.FTZ R120, R124, R120, 0.1331529766321182251 ;  /* 0x3e0859417c787423 */ /* 0x000fc80000010078 */
[----:B------:R-:W-:-:S04]  /*40d0*/  FFMA.FTZ R120, R124, R120, -0.33332768082618713379 ;  /* 0xbeaaa9ed7c787423 */ /* 0x000fc80000010078 */
[----:B------:R-:W-:-:S04]  /*40e0*/  FFMA.FTZ R120, R124, R120, RZ ;  /* 0x000000787c787223 */ /* 0x000fc800000100ff */
[----:B------:R-:W-:Y:S02]  /*40f0*/  FFMA.FTZ R28, R28, R120, R28 ;  /* 0x000000781c1c7223 */ /* 0x000fe4000001001c */
.L_x_68:
[----:B------:R-:W-:Y:S05]  /*4100*/  BSYNC B0 ;  /* 0x0000000000007941 */ /* 0x000fea0003800000 */
.L_x_66:
        /* <DEDUP_REMOVED lines=19> */
.L_x_70:
[----:B------:R-:W-:Y:S01]  /*4240*/  MOV R32, 0x3c80f082 ;  /* 0x3c80f08200207802 */ /* 0x000fe20000000f00 */
[----:B------:R-:W-:-:S04]  /*4250*/  FMUL R123, R29, R29 ;  /* 0x0000001d1d7b7220 */ /* 0x000fc80000400000 */
[----:B------:R-:W-:-:S04]  /*4260*/  FFMA.FTZ R32, R123, R32, -0.052303962409496307373 ;  /* 0xbd563cae7b207423 */ /* 0x000fc80000010020 */
[----:B------:R-:W-:-:S04]  /*4270*/  FFMA.FTZ R32, R123, R32, 0.1331529766321182251 ;  /* 0x3e0859417b207423 */ /* 0x000fc80000010020 */
[----:B------:R-:W-:-:S04]  /*4280*/  FFMA.FTZ R32, R123, R32, -0.33332768082618713379 ;  /* 0xbeaaa9ed7b207423 */ /* 0x000fc80000010020 */
[----:B------:R-:W-:-:S04]  /*4290*/  FFMA.FTZ R32, R123, R32, RZ ;  /* 0x000000207b207223 */ /* 0x000fc800000100ff */
[----:B------:R-:W-:Y:S02]  /*42a0*/  FFMA.FTZ R29, R29, R32, R29 ;  /* 0x000000201d1d7223 */ /* 0x000fe4000001001d */
.L_x_71:
[----:B------:R-:W-:Y:S05]  /*42b0*/  BSYNC B0 ;  /* 0x0000000000007941 */ /* 0x000fea0003800000 */
.L_x_69:
        /* <DEDUP_REMOVED lines=20> */
.L_x_73:
[----:B------:R-:W-:Y:S01]  /*4400*/  MOV R33, 0x3c80f082 ;  /* 0x3c80f08200217802 */ /* 0x000fe20000000f00 */
[----:B------:R-:W-:-:S04]  /*4410*/  FMUL R123, R32, R32 ;  /* 0x00000020207b7220 */ /* 0x000fc80000400000 */
[----:B------:R-:W-:-:S04]  /*4420*/  FFMA.FTZ R33, R123, R33, -0.052303962409496307373 ;  /* 0xbd563cae7b217423 */ /* 0x000fc80000010021 */
[----:B------:R-:W-:-:S04]  /*4430*/  FFMA.FTZ R33, R123, R33, 0.1331529766321182251 ;  /* 0x3e0859417b217423 */ /* 0x000fc80000010021 */
[----:B------:R-:W-:-:S04]  /*4440*/  FFMA.FTZ R33, R123, R33, -0.33332768082618713379 ;  /* 0xbeaaa9ed7b217423 */ /* 0x000fc80000010021 */
[----:B------:R-:W-:-:S04]  /*4450*/  FFMA.FTZ R33, R123, R33, RZ ;  /* 0x000000217b217223 */ /* 0x000fc800000100ff */
[----:B------:R-:W-:Y:S02]  /*4460*/  FFMA.FTZ R32, R32, R33, R32 ;  /* 0x0000002120207223 */ /* 0x000fe40000010020 */
.L_x_74:
[----:B------:R-:W-:Y:S05]  /*4470*/  BSYNC B0 ;  /* 0x0000000000007941 */ /* 0x000fea0003800000 */
.L_x_72:
        /* <DEDUP_REMOVED lines=19> */
.L_x_76:
[----:B------:R-:W-:Y:S01]  /*45b0*/  MOV R34, 0x3c80f082 ;  /* 0x3c80f08200227802 */ /* 0x000fe20000000f00 */
[----:B------:R-:W-:-:S04]  /*45c0*/  FMUL R122, R33, R33 ;  /* 0x00000021217a7220 */ /* 0x000fc80000400000 */
[----:B------:R-:W-:-:S04]  /*45d0*/  FFMA.FTZ R34, R122, R34, -0.052303962409496307373 ;  /* 0xbd563cae7a227423 */ /* 0x000fc80000010022 */
[----:B------:R-:W-:-:S04]  /*45e0*/  FFMA.FTZ R34, R122, R34, 0.1331529766321182251 ;  /* 0x3e0859417a227423 */ /* 0x000fc80000010022 */
[----:B------:R-:W-:-:S04]  /*45f0*/  FFMA.FTZ R34, R122, R34, -0.33332768082618713379 ;  /* 0xbeaaa9ed7a227423 */ /* 0x000fc80000010022 */
[----:B------:R-:W-:-:S04]  /*4600*/  FFMA.FTZ R34, R122, R34, RZ ;  /* 0x000000227a227223 */ /* 0x000fc800000100ff */
[----:B------:R-:W-:Y:S02]  /*4610*/  FFMA.FTZ R33, R33, R34, R33 ;  /* 0x0000002221217223 */ /* 0x000fe40000010021 */
.L_x_77:
[----:B------:R-:W-:Y:S05]  /*4620*/  BSYNC B0 ;  /* 0x0000000000007941 */ /* 0x000fea0003800000 */
.L_x_75:
        /* <DEDUP_REMOVED lines=19> */
.L_x_79:
[----:B------:R-:W-:Y:S01]  /*4760*/  MOV R30, 0x3c80f082 ;  /* 0x3c80f082001e7802 */ /* 0x000fe20000000f00 */
[----:B------:R-:W-:-:S04]  /*4770*/  FMUL R120, R34, R34 ;  /* 0x0000002222787220 */ /* 0x000fc80000400000 */
[----:B------:R-:W-:-:S04]  /*4780*/  FFMA.FTZ R30, R120, R30, -0.052303962409496307373 ;  /* 0xbd563cae781e7423 */ /* 0x000fc8000001001e */
[----:B------:R-:W-:-:S04]  /*4790*/  FFMA.FTZ R30, R120, R30, 0.1331529766321182251 ;  /* 0x3e085941781e7423 */ /* 0x000fc8000001001e */
[----:B------:R-:W-:-:S04]  /*47a0*/  FFMA.FTZ R30, R120, R30, -0.33332768082618713379 ;  /* 0xbeaaa9ed781e7423 */ /* 0x000fc8000001001e */
[----:B------:R-:W-:-:S04]  /*47b0*/  FFMA.FTZ R30, R120, R30, RZ ;  /* 0x0000001e781e7223 */ /* 0x000fc800000100ff */
[----:B------:R-:W-:Y:S02]  /*47c0*/  FFMA.FTZ R34, R34, R30, R34 ;  /* 0x0000001e22227223 */ /* 0x000fe40000010022 */
.L_x_80:
[----:B------:R-:W-:Y:S05]  /*47d0*/  BSYNC B0 ;  /* 0x0000000000007941 */ /* 0x000fea0003800000 */
.L_x_78:
        /* <DEDUP_REMOVED lines=19> */
.L_x_82:
[----:B------:R-:W-:Y:S01]  /*4910*/  MOV R30, 0x3c80f082 ;  /* 0x3c80f082001e7802 */ /* 0x000fe20000000f00 */
[----:B------:R-:W-:-:S04]  /*4920*/  FMUL R119, R31, R31 ;  /* 0x0000001f1f777220 */ /* 0x000fc80000400000 */
[----:B------:R-:W-:-:S04]  /*4930*/  FFMA.FTZ R30, R119, R30, -0.052303962409496307373 ;  /* 0xbd563cae771e7423 */ /* 0x000fc8000001001e */
[----:B------:R-:W-:-:S04]  /*4940*/  FFMA.FTZ R30, R119, R30, 0.1331529766321182251 ;  /* 0x3e085941771e7423 */ /* 0x000fc8000001001e */
[----:B------:R-:W-:-:S04]  /*4950*/  FFMA.FTZ R30, R119, R30, -0.33332768082618713379 ;  /* 0xbeaaa9ed771e7423 */ /* 0x000fc8000001001e */
[----:B------:R-:W-:-:S04]  /*4960*/  FFMA.FTZ R30, R119, R30, RZ ;  /* 0x0000001e771e7223 */ /* 0x000fc800000100ff */
[----:B------:R-:W-:Y:S02]  /*4970*/  FFMA.FTZ R31, R31, R30, R31 ;  /* 0x0000001e1f1f7223 */ /* 0x000fe4000001001f */
.L_x_83:
[----:B------:R-:W-:Y:S05]  /*4980*/  BSYNC B0 ;  /* 0x0000000000007941 */ /* 0x000fea0003800000 */
.L_x_81:
        /* <DEDUP_REMOVED lines=18> */
.L_x_85:
[----:B------:R-:W-:Y:S01]  /*4ab0*/  MOV R30, 0x3c80f082 ;  /* 0x3c80f082001e7802 */ /* 0x000fe20000000f00 */
[----:B------:R-:W-:-:S04]  /*4ac0*/  FMUL R119, R35, R35 ;  /* 0x0000002323777220 */ /* 0x000fc80000400000 */
[----:B------:R-:W-:-:S04]  /*4ad0*/  FFMA.FTZ R30, R119, R30, -0.052303962409496307373 ;  /* 0xbd563cae771e7423 */ /* 0x000fc8000001001e */
[----:B------:R-:W-:-:S04]  /*4ae0*/  FFMA.FTZ R30, R119, R30, 0.1331529766321182251 ;  /* 0x3e085941771e7423 */ /* 0x000fc8000001001e */
[----:B------:R-:W-:-:S04]  /*4af0*/  FFMA.FTZ R30, R119, R30, -0.33332768082618713379 ;  /* 0xbeaaa9ed771e7423 */ /* 0x000fc8000001001e */
[----:B------:R-:W-:-:S04]  /*4b00*/  FFMA.FTZ R30, R119, R30, RZ ;  /* 0x0000001e771e7223 */ /* 0x000fc800000100ff */
[----:B------:R-:W-:Y:S02]  /*4b10*/  FFMA.FTZ R35, R35, R30, R35 ;  /* 0x0000001e23237223 */ /* 0x000fe40000010023 */
.L_x_86:
[----:B------:R-:W-:Y:S05]  /*4b20*/  BSYNC B0 ;  /* 0x0000000000007941 */ /* 0x000fea0003800000 */
.L_x_84:
[----:B------:R-:W-:Y:S01]  /*4b30*/  FMUL R57, R57, 0.79788458347320556641 ;  /* 0x3f4c422a39397820 */ /* 0x000fe20000400000 */
[----:B------:R-:W-:Y:S01]  /*4b40*/  BSSY B0, `(.L_x_87) ;  /* 0x0000017000007945 */ /* 0x000fe20003800000 */
[----:B------:R-:W-:Y:S01]  /*4b50*/  FMUL R123, R55, R123 ;  /* 0x0000007b377b7220 */ /* 0x000fe20000400000 */
[----:B------:R-:W-:Y:S01]  /*4b60*/  FFMA R56, R56, 0.044714998453855514526, R54 ;  /* 0x3d37271338387823 */ /* 0x000fe20000000036 */
        /* <DEDUP_REMOVED lines=13> */
.L_x_88:
[----:B------:R-:W-:Y:S01]  /*4c40*/  MOV R30, 0x3c80f082 ;  /* 0x3c80f082001e7802 */ /* 0x000fe20000000f00 */
[----:B------:R-:W-:-:S04]  /*4c50*/  FMUL R119, R57, R57 ;  /* 0x0000003939777220 */ /* 0x000fc80000400000 */
[----:B------:R-:W-:-:S04]  /*4c60*/  FFMA.FTZ R30, R119, R30, -0.052303962409496307373 ;  /* 0xbd563cae771e7423 */ /* 0x000fc8000001001e */
[----:B------:R-:W-:-:S04]  /*4c70*/  FFMA.FTZ R30, R119, R30, 0.1331529766321182251 ;  /* 0x3e085941771e7423 */ /* 0x000fc8000001001e */
[----:B------:R-:W-:-:S04]  /*4c80*/  FFMA.FTZ R30, R119, R30, -0.33332768082618713379 ;  /* 0xbeaaa9ed771e7423 */ /* 0x000fc8000001001e */
[----:B------:R-:W-:-:S04]  /*4c90*/  FFMA.FTZ R30, R119, R30, RZ ;  /* 0x0000001e771e7223 */ /* 0x000fc800000100ff */
[----:B------:R-:W-:Y:S02]  /*4ca0*/  FFMA.FTZ R57, R57, R30, R57 ;  /* 0x0000001e39397223 */ /* 0x000fe40000010039 */
.L_x_89:
[----:B------:R-:W-:Y:S05]  /*4cb0*/  BSYNC B0 ;  /* 0x0000000000007941 */ /* 0x000fea0003800000 */
.L_x_87:
[----:B------:R-:W-:Y:S01]  /*4cc0*/  FMUL R56, R56, 0.79788458347320556641 ;  /* 0x3f4c422a38387820 */ /* 0x000fe20000400000 */
[----:B------:R-:W-:Y:S01]  /*4cd0*/  BSSY B0, `(.L_x_90) ;  /* 0x0000016000007945 */ /* 0x000fe20003800000 */
[----:B------:R-:W-:Y:S02]  /*4ce0*/  FFMA R123, R123, 0.044714998453855514526, R55 ;  /* 0x3d3727137b7b7823 */ /* 0x000fe40000000037 */
        /* <DEDUP_REMOVED lines=13> */
.L_x_91:
[----:B------:R-:W-:Y:S01]  /*4dc0*/  MOV R30, 0x3c80f082 ;  /* 0x3c80f082001e7802 */ /* 0x000fe20000000f00 */
[----:B------:R-:W-:-:S04]  /*4dd0*/  FMUL R119, R56, R56 ;  /* 0x0000003838777220 */ /* 0x000fc80000400000 */
[----:B------:R-:W-:-:S04]  /*4de0*/  FFMA.FTZ R30, R119, R30, -0.052303962409496307373 ;  /* 0xbd563cae771e7423 */ /* 0x000fc8000001001e */
[----:B------:R-:W-:-:S04]  /*4df0*/  FFMA.FTZ R30, R119, R30, 0.1331529766321182251 ;  /* 0x3e085941771e7423 */ /* 0x000fc8000001001e */
[----:B------:R-:W-:-:S04]  /*4e00*/  FFMA.FTZ R30, R119, R30, -0.33332768082618713379 ;  /* 0xbeaaa9ed771e7423 */ /* 0x000fc8000001001e */
[----:B------:R-:W-:-:S04]  /*4e10*/  FFMA.FTZ R30, R119, R30, RZ ;  /* 0x0000001e771e7223 */ /* 0x000fc800000100ff */
[----:B------:R-:W-:Y:S02]  /*4e20*/  FFMA.FTZ R122, R56, R30, R56 ;  /* 0x0000001e387a7223 */ /* 0x000fe40000010038 */
.L_x_92:
[----:B------:R-:W-:Y:S05]  /*4e30*/  BSYNC B0 ;  /* 0x0000000000007941 */ /* 0x000fea0003800000 */
.L_x_90:
[----:B------:R-:W0:Y:S01]  /*4e40*/  S2R R56, SR_TID.X ;  /* 0x0000000000387919 */ /* 0x000e220000002100 */
[----:B------:R-:W-:Y:S01]  /*4e50*/  MOV R30, RZ ;  /* 0x000000ff001e7202 */ /* 0x000fe20000000f00 */
[----:B------:R-:W-:Y:S01]  /*4e60*/  FMUL R123, R123, 0.79788458347320556641 ;  /* 0x3f4c422a7b7b7820 */ /* 0x000fe20000400000 */
[----:B------:R-:W-:Y:S01]  /*4e70*/  BSSY B0, `(.L_x_93) ;  /* 0x000007c000007945 */ /* 0x000fe20003800000 */
[----:B------:R-:W1:Y:S01]  /*4e80*/  S2R R125, SR_CTAID.X ;  /* 0x00000000007d7919 */ /* 0x000e620000002500 */
[----:B0-----:R-:W-:Y:S02]  /*4e90*/  IMAD.SHL.U32 R56, R56, 0x4, RZ ;  /* 0x0000000438387824 */ /* 0x001fe400078e00ff */
[----:B-1----:R-:W-:-:S03]  /*4ea0*/  IMAD.SHL.U32 R124, R125, 0x2, RZ ;  /* 0x000000027d7c7824 */ /* 0x002fc600078e00ff */
[----:B------:R-:W-:-:S04]  /*4eb0*/  LOP3.LUT R56, R93, 0x7fc, R56, 0xf8, !PT ;  /* 0x000007fc5d387812 */ /* 0x000fc800078ef838 */
[C---:B------:R-:W-:Y:S02]  /*4ec0*/  LOP3.LUT R119, R56.reuse, 0x1000, RZ, 0xfc, !PT ;  /* 0x0000100038777812 */ /* 0x040fe400078efcff */
[----:B------:R-:W-:Y:S01]  /*4ed0*/  LOP3.LUT R120, R56, 0x1800, RZ, 0xfc, !PT ;  /* 0x0000180038787812 */ /* 0x000fe200078efcff */
[----:B------:R-:W-:Y:S01]  /*4ee0*/  IMAD R56, R125, 0x6000, R56 ;  /* 0x000060007d387824 */ /* 0x000fe200078e0238 */
[----:B------:R-:W-:Y:S01]  /*4ef0*/  ISETP.GE.U32.AND P4, PT, R119, 0x3000, PT ;  /* 0x000030007700780c */ /* 0x000fe20003f86070 */
[C---:B------:R-:W-:Y:S01]  /*4f00*/  IMAD R119, R125.reuse, 0x6000, R119 ;  /* 0x000060007d777824 */ /* 0x040fe200078e0277 */
[----:B------:R-:W-:Y:S01]  /*4f10*/  ISETP.GE.U32.AND P5, PT, R120, 0x3000, PT ;  /* 0x000030007800780c */ /* 0x000fe20003fa6070 */
[----:B------:R-:W-:Y:S01]  /*4f20*/  IMAD R120, R125, 0x6000, R120 ;  /* 0x000060007d787824 */ /* 0x000fe200078e0278 */
[C---:B------:R-:W-:Y:S02]  /*4f30*/  ISETP.GE.U32.AND.EX P4, PT, R30.reuse, RZ, PT, P4 ;  /* 0x000000ff1e00720c */ /* 0x040fe40003f86140 */
[----:B------:R-:W-:-:S02]  /*4f40*/  ISETP.GE.U32.AND.EX P5, PT, R30, RZ, PT, P5 ;  /* 0x000000ff1e00720c */ /* 0x000fc40003fa6150 */
[C---:B------:R-:W-:Y:S02]  /*4f50*/  IADD3 R30, R124.reuse, 0x1, RZ ;  /* 0x000000017c1e7810 */ /* 0x040fe40007ffe0ff */
[C---:B------:R-:W-:Y:S02]  /*4f60*/  ISETP.LT.AND P6, PT, R124.reuse, 0x200, !P4 ;  /* 0x000002007c00780c */ /* 0x040fe400067c1270 */
[----:B------:R-:W-:Y:S02]  /*4f70*/  ISETP.LT.AND P2, PT, R124, 0x200, !P3 ;  /* 0x000002007c00780c */ /* 0x000fe40005f41270 */
[C---:B------:R-:W-:Y:S02]  /*4f80*/  ISETP.LT.AND P3, PT, R30.reuse, 0x200, !P3 ;  /* 0x000002001e00780c */ /* 0x040fe40005f61270 */
[----:B------:R-:W-:Y:S02]  /*4f90*/  ISETP.LT.AND P4, PT, R30, 0x200, !P4 ;  /* 0x000002001e00780c */ /* 0x000fe40006781270 */
[----:B------:R-:W-:-:S02]  /*4fa0*/  P2R R30, PR, RZ, 0x40 ;  /* 0x00000040ff1e7803 */ /* 0x000fc40000000000 */
[----:B------:R-:W-:-:S03]  /*4fb0*/  ISETP.LT.AND P6, PT, R124, 0x200, !P5 ;  /* 0x000002007c00780c */ /* 0x000fc60006fc1270 */
[----:B------:R0:W-:Y:S02]  /*4fc0*/  STL [R1+0x7c], R30 ;  /* 0x00007c1e01007387 */ /* 0x0001e40000100800 */
[----:B0-----:R-:W-:Y:S02]  /*4fd0*/  IADD3 R30, R124, 0x1, RZ ;  /* 0x000000017c1e7810 */ /* 0x001fe40007ffe0ff */
[----:B------:R-:W0:Y:S02]  /*4fe0*/  S2R R124, SR_TID.X ;  /* 0x00000000007c7919 */ /* 0x000e240000002100 */
[----:B------:R-:W-:Y:S02]  /*4ff0*/  ISETP.LT.AND P5, PT, R30, 0x200, !P5 ;  /* 0x000002001e00780c */ /* 0x000fe40006fa1270 */
[----:B------:R-:W-:-:S05]  /*5000*/  P2R R30, PR, RZ, 0x40 ;  /* 0x00000040ff1e7803 */ /* 0x000fca0000000000 */
[----:B------:R1:W-:Y:S02]  /*5010*/  STL [R1+0x48], R30 ;  /* 0x0000481e01007387 */ /* 0x0003e40000100800 */
[----:B-1----:R-:W-:Y:S01]  /*5020*/  FMUL R30, R38, 0.5 ;  /* 0x3f000000261e7820 */ /* 0x002fe20000400000 */
[----:B0-----:R-:W-:-:S04]  /*5030*/  SHF.L.U32 R124, R124, 0x2, RZ ;  /* 0x000000027c7c7819 */ /* 0x001fc800000006ff */
[----:B------:R0:W-:Y:S01]  /*5040*/  STL [R1+0x78], R30 ;  /* 0x0000781e01007387 */ /* 0x0001e20000100800 */
[----:B------:R-:W-:-:S04]  /*5050*/  LOP3.LUT R124, R124, 0x7fc, RZ, 0xc0, !PT ;  /* 0x000007fc7c7c7812 */ /* 0x000fc800078ec0ff */
[----:B------:R-:W-:Y:S01]  /*5060*/  LOP3.LUT R93, R93, 0x800, R124, 0xfe, !PT ;  /* 0x000008005d5d7812 */ /* 0x000fe200078efe7c */
[----:B------:R-:W-:Y:S01]  /*5070*/  FMUL R124, R39, 0.5 ;  /* 0x3f000000277c7820 */ /* 0x000fe20000400000 */
[----:B0-----:R-:W-:-:S03]  /*5080*/  FMUL R30, R64, 0.5 ;  /* 0x3f000000401e7820 */ /* 0x001fc60000400000 */
[----:B------:R-:W-:Y:S01]  /*5090*/  IMAD R93, R125, 0x6000, R93 ;  /* 0x000060007d5d7824 */ /* 0x000fe200078e025d */
[----:B------:R0:W-:Y:S01]  /*50a0*/  STL [R1+0x74], R124 ;  /* 0x0000747c01007387 */ /* 0x0001e20000100800 */
[----:B------:R-:W-:-:S03]  /*50b0*/  FMUL R125, R54, 0.5 ;  /* 0x3f000000367d7820 */ /* 0x000fc60000400000 */
[----:B------:R1:W-:Y:S01]  /*50c0*/  STL [R1+0x70], R30 ;  /* 0x0000701e01007387 */ /* 0x0003e20000100800 */
[----:B0-----:R-:W-:Y:S01]  /*50d0*/  FMUL R124, R65, 0.5 ;  /* 0x3f000000417c7820 */ /* 0x001fe20000400000 */
[----:B-1----:R-:W-:-:S04]  /*50e0*/  FMUL R30, R20, 0.5 ;  /* 0x3f000000141e7820 */ /* 0x002fc80000400000 */
[----:B------:R0:W-:Y:S04]  /*50f0*/  STL [R1+0x6c], R124 ;  /* 0x00006c7c01007387 */ /* 0x0001e80000100800 */
        /* <DEDUP_REMOVED lines=38> */
[----:B-1----:R-:W-:-:S05]  /*5360*/  FMUL R30, R53, 0.5 ;  /* 0x3f000000351e7820 */ /* 0x002fca0000400000 */
[----:B------:R0:W-:Y:S04]  /*5370*/  STL [R1+0x8], R30 ;  /* 0x0000081e01007387 */ /* 0x0001e80000100800 */
[----:B------:R1:W-:Y:S04]  /*5380*/  STL [R1+0xc], R125 ;  /* 0x00000c7d01007387 */ /* 0x0003e80000100800 */
[----:B------:R2:W-:Y:S01]  /*5390*/  STL [R1+0x4], R124 ;  /* 0x0000047c01007387 */ /* 0x0005e20000100800 */
[----:B0-----:R-:W-:Y:S01]  /*53a0*/  FMUL R30, R42, 0.5 ;  /* 0x3f0000002a1e7820 */ /* 0x001fe20000400000 */
[----:B-1----:R-:W-:-:S04]  /*53b0*/  FMUL R125, R43, 0.5 ;  /* 0x3f0000002b7d7820 */ /* 0x002fc80000400000 */
[----:B------:R0:W-:Y:S01]  /*53c0*/  STL [R1+0x20], R30 ;  /* 0x0000201e01007387 */ /* 0x0001e20000100800 */
[----:B--2---:R-:W-:-:S03]  /*53d0*/  FMUL R124, R44, 0.5 ;  /* 0x3f0000002c7c7820 */ /* 0x004fc60000400000 */
[----:B------:R1:W-:Y:S04]  /*53e0*/  STL [R1+0x18], R125 ;  /* 0x0000187d01007387 */ /* 0x0003e80000100800 */
[----:B------:R2:W-:Y:S01]  /*53f0*/  STL [R1+0x14], R124 ;  /* 0x0000147c01007387 */ /* 0x0005e20000100800 */
[----:B0-----:R-:W-:Y:S01]  /*5400*/  FMUL R30, R45, 0.5 ;  /* 0x3f0000002d1e7820 */ /* 0x001fe20000400000 */
[----:B-1----:R-:W-:-:S04]  /*5410*/  FMUL R125, R46, 0.5 ;  /* 0x3f0000002e7d7820 */ /* 0x002fc80000400000 */
[----:B------:R0:W-:Y:S01]  /*5420*/  STL [R1+0x10], R30 ;  /* 0x0000101e01007387 */ /* 0x0001e20000100800 */
[----:B--2---:R-:W-:-:S03]  /*5430*/  FMUL R124, R47, 0.5 ;  /* 0x3f0000002f7c7820 */ /* 0x004fc60000400000 */
[----:B------:R1:W-:Y:S01]  /*5440*/  STL [R1], R125 ;  /* 0x0000007d01007387 */ /* 0x0003e20000100800 */
[----:B0-----:R-:W-:Y:S01]  /*5450*/  FADD.FTZ R30, |R123|, -RZ ;  /* 0x800000ff7b1e7221 */ /* 0x001fe20000010200 */
[----:B-1----:R-:W-:-:S04]  /*5460*/  IADD3 R125, R93, 0x3000, RZ ;  /* 0x000030005d7d7810 */ /* 0x002fc80007ffe0ff */
[----:B------:R-:W-:Y:S01]  /*5470*/  FSETP.GE.AND P6, PT, R30, 0.60000002384185791016, PT ;  /* 0x3f19999a1e00780b */ /* 0x000fe20003fc6000 */
[----:B------:R0:W-:Y:S02]  /*5480*/  STL [R1+0x88], R125 ;  /* 0x0000887d01007387 */ /* 0x0001e40000100800 */
[----:B0-----:R-:W-:-:S05]  /*5490*/  IADD3 R125, R56, 0x3000, RZ ;  /* 0x00003000387d7810 */ /* 0x001fca0007ffe0ff */
[----:B------:R0:W-:Y:S02]  /*54a0*/  STL [R1+0x80], R125 ;  /* 0x0000807d01007387 */ /* 0x0001e40000100800 */
[----:B0-----:R-:W-:-:S05]  /*54b0*/  IADD3 R125, R119, 0x3000, RZ ;  /* 0x00003000777d7810 */ /* 0x001fca0007ffe0ff */
[----:B------:R0:W-:Y:S02]  /*54c0*/  STL [R1+0x8c], R125 ;  /* 0x00008c7d01007387 */ /* 0x0001e40000100800 */
[----:B0-----:R-:W-:-:S05]  /*54d0*/  IADD3 R125, R120, 0x3000, RZ ;  /* 0x00003000787d7810 */ /* 0x001fca0007ffe0ff */
[----:B------:R0:W-:Y:S01]  /*54e0*/  STL [R1+0x90], R125 ;  /* 0x0000907d01007387 */ /* 0x0001e20000100800 */
[----:B------:R-:W-:Y:S05]  /*54f0*/  @!P6 BRA `(.L_x_94) ;  /* 0x000000c00000e947 */ /* 0x000fea0003800000 */
[----:B0-----:R-:W-:Y:S01]  /*5500*/  FMUL R125, R30, 2.8853900432586669922 ;  /* 0x4038aa3b1e7d7820 */ /* 0x001fe20000400000 */
        /* <DEDUP_REMOVED lines=11> */
.L_x_94:
[----:B------:R-:W-:Y:S01]  /*55c0*/  MOV R30, 0x3c80f082 ;  /* 0x3c80f082001e7802 */ /* 0x000fe20000000f00 */
[----:B0-----:R-:W-:-:S04]  /*55d0*/  FMUL R125, R123, R123 ;  /* 0x0000007b7b7d7220 */ /* 0x001fc80000400000 */
[----:B------:R-:W-:-:S04]  /*55e0*/  FFMA.FTZ R30, R125, R30, -0.052303962409496307373 ;  /* 0xbd563cae7d1e7423 */ /* 0x000fc8000001001e */
[----:B------:R-:W-:-:S04]  /*55f0*/  FFMA.FTZ R30, R125, R30, 0.1331529766321182251 ;  /* 0x3e0859417d1e7423 */ /* 0x000fc8000001001e */
[----:B------:R-:W-:-:S04]  /*5600*/  FFMA.FTZ R30, R125, R30, -0.33332768082618713379 ;  /* 0xbeaaa9ed7d1e7423 */ /* 0x000fc8000001001e */
[----:B------:R-:W-:-:S04]  /*5610*/  FFMA.FTZ R30, R125, R30, RZ ;  /* 0x0000001e7d1e7223 */ /* 0x000fc800000100ff */
[----:B------:R-:W-:Y:S02]  /*5620*/  FFMA.FTZ R123, R30, R123, R123 ;  /* 0x0000007b1e7b7223 */ /* 0x000fe4000001007b */
.L_x_95:
[----:B0-----:R-:W-:Y:S05]  /*5630*/  BSYNC B0 ;  /* 0x0000000000007941 */ /* 0x001fea0003800000 */
.L_x_93:
[----:B------:R-:W2:Y:S04]  /*5640*/  LDL.LU R125, [R1+0x8] ;  /* 0x00000800017d7983 */ /* 0x000ea80000300800 */
[----:B------:R0:W-:Y:S04]  /*5650*/  STL [R1+0xc8], R69 ;  /* 0x0000c84501007387 */ /* 0x0001e80000100800 */
[----:B0-----:R-:W3:Y:S04]  /*5660*/  LDL.LU R69, [R1+0x4] ;  /* 0x0000040001457983 */ /* 0x001ee80000300800 */
[----:B------:R-:W4:Y:S01]  /*5670*/  LDL.LU R30, [R1+0xc] ;  /* 0x00000c00011e7983 */ /* 0x000f220000300800 */
[----:B------:R-:W-:Y:S01]  /*5680*/  FADD R57, R57, 1 ;  /* 0x3f80000039397421 */ /* 0x000fe20000000000 */
        /* <DEDUP_REMOVED lines=17> */
[----:B------:R-:W-:Y:S01]  /*57a0*/  BAR.SYNC.DEFER_BLOCKING 0x0 ;  /* 0x0000000000007b1d */ /* 0x000fe20000010000 */
[----:B--2---:R-:W-:-:S05]  /*57b0*/  FMUL R57, R57, R125 ;  /* 0x0000007d39397220 */ /* 0x004fca0000400000 */
[----:B------:R-:W2:Y:S01]  /*57c0*/  LDL.LU R125, [R1+0x1c] ;  /* 0x00001c00017d7983 */ /* 0x000ea20000300800 */
[----:B---3--:R-:W-:-:S03]  /*57d0*/  FMUL R123, R123, R69 ;  /* 0x000000457b7b7220 */ /* 0x008fc60000400000 */
[----:B------:R0:W5:Y:S01]  /*57e0*/  LDL.LU R69, [R1+0xc8] ;  /* 0x0000c80001457983 */ /* 0x0001620000300800 */
[----:B----4-:R-:W-:-:S05]  /*57f0*/  FMUL R122, R122, R30 ;  /* 0x0000001e7a7a7220 */ /* 0x010fca0000400000 */
[----:B------:R-:W-:-:S04]  /*5800*/  FSETP.GEU.AND P6, PT, R11, R122, PT ;  /* 0x0000007a0b00720b */ /* 0x000fc80003fce000 */
[C---:B------:R-:W-:Y:S02]  /*5810*/  FSEL R30, R11.reuse, R122, !P6 ;  /* 0x0000007a0b1e7208 */ /* 0x040fe40007000000 */
[----:B------:R-:W-:-:S04]  /*5820*/  FSETP.NAN.AND P6, PT, R11, R11, PT ;  /* 0x0000000b0b00720b */ /* 0x000fc80003fc8000 */
[----:B------:R-:W-:Y:S02]  /*5830*/  @P3 FSEL R11, R11, R30, P6 ;  /* 0x0000001e0b0b3208 */ /* 0x000fe40003000000 */
        /* <DEDUP_REMOVED lines=8> */
[----:B------:R-:W-:-:S04]  /*58c0*/  FSETP.GT.AND P6, PT, R76, R122, PT ;  /* 0x0000007a4c00720b */ /* 0x000fc80003fc4000 */
[C---:B------:R-:W-:Y:S02]  /*58d0*/  FSEL R122, R76.reuse, R122, P6 ;  /* 0x0000007a4c7a7208 */ /* 0x040fe40003000000 */
[----:B------:R-:W-:-:S04]  /*58e0*/  FSETP.NAN.AND P6, PT, R76, R76, PT ;  /* 0x0000004c4c00720b */ /* 0x000fc80003fc8000 */
[----:B------:R-:W-:Y:S02]  /*58f0*/  @P3 FSEL R76, R76, R122, P6 ;  /* 0x0000007a4c4c3208 */ /* 0x000fe40003000000 */
[CC--:B------:R-:W-:Y:S01]  /*5900*/  FSETP.GT.AND P6, PT, R75.reuse, R123.reuse, PT ;  /* 0x0000007b4b00720b */ /* 0x0c0fe20003fc4000 */
[----:B------:R-:W3:Y:S03]  /*5910*/  LDL.LU R122, [R1+0x28] ;  /* 0x00002800017a7983 */ /* 0x000ee60000300800 */
[C---:B------:R-:W-:Y:S02]  /*5920*/  FSEL R123, R75.reuse, R123, P6 ;  /* 0x0000007b4b7b7208 */ /* 0x040fe40003000000 */
[----:B------:R-:W-:-:S04]  /*5930*/  FSETP.NAN.AND P6, PT, R75, R75, PT ;  /* 0x0000004b4b00720b */ /* 0x000fc80003fc8000 */
[----:B------:R-:W-:Y:S02]  /*5940*/  @P3 FSEL R75, R75, R123, P6 ;  /* 0x0000007b4b4b3208 */ /* 0x000fe40003000000 */
[----:B------:R-:W4:Y:S01]  /*5950*/  LDL.LU R123, [R1+0x24] ;  /* 0x00002400017b7983 */ /* 0x000f220000300800 */
[----:B------:R-:W-:-:S04]  /*5960*/  FSETP.GT.AND P6, PT, R77, R57, PT ;  /* 0x000000394d00720b */ /* 0x000fc80003fc4000 */
[C---:B------:R-:W-:Y:S02]  /*5970*/  FSEL R57, R77.reuse, R57, P6 ;  /* 0x000000394d397208 */ /* 0x040fe40003000000 */
[----:B------:R-:W-:-:S04]  /*5980*/  FSETP.NAN.AND P6, PT, R77, R77, PT ;  /* 0x0000004d4d00720b */ /* 0x000fc80003fc8000 */
[----:B------:R-:W-:Y:S01]  /*5990*/  @P3 FSEL R77, R77, R57, P6 ;  /* 0x000000394d4d3208 */ /* 0x000fe20003000000 */
[----:B--2---:R-:W-:Y:S02]  /*59a0*/  FMUL R35, R35, R125 ;  /* 0x0000007d23237220 */ /* 0x004fe40000400000 */
[----:B------:R-:W2:Y:S04]  /*59b0*/  LDL.LU R125, [R1+0x2c] ;  /* 0x00002c00017d7983 */ /* 0x000ea80000300800 */
[----:B------:R-:W2:Y:S01]  /*59c0*/  LDL.LU R57, [R1+0x30] ;  /* 0x0000300001397983 */ /* 0x000ea20000300800 */
[----:B------:R-:W-:-:S04]  /*59d0*/  FSETP.GEU.AND P6, PT, R9, R35, PT ;  /* 0x000000230900720b */ /* 0x000fc80003fce000 */
[C---:B------:R-:W-:Y:S02]  /*59e0*/  FSEL R30, R9.reuse, R35, !P6 ;  /* 0x00000023091e7208 */ /* 0x040fe40007000000 */
[----:B------:R-:W-:-:S04]  /*59f0*/  FSETP.NAN.AND P6, PT, R9, R9, PT ;  /* 0x000000090900720b */ /* 0x000fc80003fc8000 */
[----:B------:R-:W-:Y:S02]  /*5a00*/  @P3 FSEL R9, R9, R30, P6 ;  /* 0x0000001e09093208 */ /* 0x000fe40003000000 */
[----:B------:R-:W-:-:S04]  /*5a10*/  FSETP.GT.AND P6, PT, R78, R35, PT ;  /* 0x000000234e00720b */ /* 0x000fc80003fc4000 */
[C---:B------:R-:W-:Y:S02]  /*5a20*/  FSEL R35, R78.reuse, R35, P6 ;  /* 0x000000234e237208 */ /* 0x040fe40003000000 */
[----:B------:R-:W-:-:S04]  /*5a30*/  FSETP.NAN.AND P6, PT, R78, R78, PT ;  /* 0x0000004e4e00720b */ /* 0x000fc80003fc8000 */
[----:B------:R-:W-:Y:S01]  /*5a40*/  @P3 FSEL R78, R78, R35, P6 ;  /* 0x000000234e4e3208 */ /* 0x000fe20003000000 */
[----:B---3--:R-:W-:Y:S01]  /*5a50*/  FMUL R34, R34, R122 ;  /* 0x0000007a22227220 */ /* 0x008fe20000400000 */
[----:B----4-:R-:W-:Y:S02]  /*5a60*/  FMUL R31, R31, R123 ;  /* 0x0000007b1f1f7220 */ /* 0x010fe40000400000 */
[----:B------:R-:W3:Y:S03]  /*5a70*/  LDL.LU R123, [R1+0x48] ;  /* 0x00004800017b7983 */ /* 0x000ee60000300800 */
[CC--:B------:R-:W-:Y:S01]  /*5a80*/  FSETP.GEU.AND P6, PT, R8.reuse, R31.reuse, PT ;  /* 0x0000001f0800720b */ /* 0x0c0fe20003fce000 */
[----:B------:R-:W4:Y:S03]  /*5a90*/  LDL.LU R122, [R1+0x34] ;  /* 0x00003400017a7983 */ /* 0x000f260000300800 */
[----:B------:R-:W-:-:S02]  /*5aa0*/  FSEL R30, R8, R31, !P6 ;  /* 0x0000001f081e7208 */ /* 0x000fc40007000000 */
[----:B------:R-:W-:-:S04]  /*5ab0*/  FSETP.NAN.AND P6, PT, R8, R8, PT ;  /* 0x000000080800720b */ /* 0x000fc80003fc8000 */
[----:B------:R-:W-:Y:S02]  /*5ac0*/  @P3 FSEL R8, R8, R30, P6 ;  /* 0x0000001e08083208 */ /* 0x000fe40003000000 */
[----:B------:R-:W-:-:S04]  /*5ad0*/  FSETP.GT.AND P6, PT, R79, R31, PT ;  /* 0x0000001f4f00720b */ /* 0x000fc80003fc4000 */
[C---:B------:R-:W-:Y:S02]  /*5ae0*/  FSEL R31, R79.reuse, R31, P6 ;  /* 0x0000001f4f1f7208 */ /* 0x040fe40003000000 */
[----:B------:R-:W-:-:S04]  /*5af0*/  FSETP.NAN.AND P6, PT, R79, R79, PT ;  /* 0x0000004f4f00720b */ /* 0x000fc80003fc8000 */
[----:B------:R-:W-:Y:S01]  /*5b00*/  @P3 FSEL R79, R79, R31, P6 ;  /* 0x0000001f4f4f3208 */ /* 0x000fe20003000000 */
[----:B--2---:R-:W-:Y:S02]  /*5b10*/  FMUL R33, R33, R125 ;  /* 0x0000007d21217220 */ /* 0x004fe40000400000 */
        /* <DEDUP_REMOVED lines=9> */
[----:B------:R-:W-:Y:S01]  /*5bb0*/  FSETP.GEU.AND P6, PT, R6, R33, PT ;  /* 0x000000210600720b */ /* 0x000fe20003fce000 */
[----:B------:R-:W-:-:S03]  /*5bc0*/  FMUL R32, R32, R57 ;  /* 0x0000003920207220 */ /* 0x000fc60000400000 */
        /* <DEDUP_REMOVED lines=11> */
[----:B------:R-:W-:-:S04]  /*5c80*/  FSETP.GT.AND P6, PT, R82, R32, PT ;  /* 0x000000205200720b */ /* 0x000fc80003fc4000 */
[C---:B------:R-:W-:Y:S02]  /*5c90*/  FSEL R32, R82.reuse, R32, P6 ;  /* 0x0000002052207208 */ /* 0x040fe40003000000 */
[----:B------:R-:W-:-:S04]  /*5ca0*/  FSETP.NAN.AND P6, PT, R82, R82, PT ;  /* 0x000000525200720b */ /* 0x000fc80003fc8000 */
[----:B------:R-:W-:Y:S02]  /*5cb0*/  @P3 FSEL R82, R82, R32, P6 ;  /* 0x0000002052523208 */ /* 0x000fe40003000000 */
[----:B------:R-:W2:Y:S04]  /*5cc0*/  LDL.LU R32, [R1+0x40] ;  /* 0x0000400001207983 */ /* 0x000ea80000300800 */
[----:B------:R-:W2:Y:S04]  /*5cd0*/  LDL.LU R33, [R1+0x94] ;  /* 0x0000940001217983 */ /* 0x000ea80000300800 */
[----:B------:R-:W2:Y:S01]  /*5ce0*/  LDL.LU R31, [R1+0x44] ;  /* 0x00004400011f7983 */ /* 0x000ea20000300800 */
[----:B----4-:R-:W-:-:S03]  /*5cf0*/  FMUL R61, R61, R122 ;  /* 0x0000007a3d3d7220 */ /* 0x010fc60000400000 */
[----:B------:R-:W4:Y:S02]  /*5d00*/  LDL.LU R34, [R1+0x98] ;  /* 0x0000980001227983 */ /* 0x000f240000300800 */
[CC--:B------:R-:W-:Y:S02]  /*5d10*/  FSETP.GEU.AND P3, PT, R73.reuse, R61.reuse, PT ;  /* 0x0000003d4900720b */ /* 0x0c0fe40003f6e000 */
[----:B------:R-:W4:Y:S02]  /*5d20*/  LDL.LU R35, [R1+0x4c] ;  /* 0x00004c0001237983 */ /* 0x000f240000300800 */
[C---:B------:R-:W-:Y:S02]  /*5d30*/  FSEL R30, R73.reuse, R61, !P3 ;  /* 0x0000003d491e7208 */ /* 0x040fe40005800000 */
[----:B------:R-:W4:Y:S01]  /*5d40*/  LDL.LU R57, [R1+0x9c] ;  /* 0x00009c0001397983 */ /* 0x000f220000300800 */
[----:B------:R-:W-:-:S04]  /*5d50*/  FSETP.NAN.AND P3, PT, R73, R73, PT ;  /* 0x000000494900720b */ /* 0x000fc80003f68000 */
[----:B------:R-:W-:Y:S02]  /*5d60*/  @P2 FSEL R73, R73, R30, P3 ;  /* 0x0000001e49492208 */ /* 0x000fe40001800000 */
[----:B---3--:R-:W-:Y:S02]  /*5d70*/  ISETP.NE.AND P6, PT, R123, RZ, PT ;  /* 0x000000ff7b00720c */ /* 0x008fe40003fc5270 */
[----:B------:R-:W3:Y:S04]  /*5d80*/  LDL.LU R123, [R1+0x50] ;  /* 0x00005000017b7983 */ /* 0x000ee80000300800 */
[----:B------:R-:W3:Y:S01]  /*5d90*/  LDL.LU R122, [R1+0xa0] ;  /* 0x0000a000017a7983 */ /* 0x000ee20000300800 */
[----:B--2---:R-:W-:-:S03]  /*5da0*/  FMUL R60, R60, R125 ;  /* 0x0000007d3c3c7220 */ /* 0x004fc60000400000 */
[----:B------:R-:W2:Y:S02]  /*5db0*/  LDL.LU R125, [R1+0x54] ;  /* 0x00005400017d7983 */ /* 0x000ea40000300800 */
[----:B------:R-:W-:-:S04]  /*5dc0*/  FSETP.GEU.AND P3, PT, R74, R60, PT ;  /* 0x0000003c4a00720b */ /* 0x000fc80003f6e000 */
[C---:B------:R-:W-:Y:S02]  /*5dd0*/  FSEL R30, R74.reuse, R60, !P3 ;  /* 0x0000003c4a1e7208 */ /* 0x040fe40005800000 */
[----:B------:R-:W-:-:S04]  /*5de0*/  FSETP.NAN.AND P3, PT, R74, R74, PT ;  /* 0x0000004a4a00720b */ /* 0x000fc80003f68000 */
[----:B------:R-:W-:Y:S02]  /*5df0*/  @P2 FSEL R74, R74, R30, P3 ;  /* 0x0000001e4a4a2208 */ /* 0x000fe40001800000 */
[----:B------:R-:W2:Y:S01]  /*5e00*/  LDL.LU R30, [R1+0x3c] ;  /* 0x00003c00011e7983 */ /* 0x000ea20000300800 */
[----:B------:R-:W-:Y:S01]  /*5e10*/  FMUL R58, R58, R32 ;  /* 0x000000203a3a7220 */ /* 0x000fe20000400000 */
[----:B--2---:R-:W-:-:S05]  /*5e20*/  FMUL R59, R59, R30 ;  /* 0x0000001e3b3b7220 */ /* 0x004fca0000400000 */
[----:B------:R-:W-:-:S04]  /*5e30*/  FSETP.GEU.AND P3, PT, R104, R59, PT ;  /* 0x0000003b6800720b */ /* 0x000fc80003f6e000 */
[C---:B------:R-:W-:Y:S02]  /*5e40*/  FSEL R30, R104.reuse, R59, !P3 ;  /* 0x0000003b681e7208 */ /* 0x040fe40005800000 */
[----:B------:R-:W-:-:S04]  /*5e50*/  FSETP.NAN.AND P3, PT, R104, R104, PT ;  /* 0x000000686800720b */ /* 0x000fc80003f68000 */
[----:B------:R-:W-:Y:S02]  /*5e60*/  @P2 FSEL R104, R104, R30, P3 ;  /* 0x0000001e68682208 */ /* 0x000fe40001800000 */
[----:B------:R-:W-:-:S04]  /*5e70*/  FSETP.GEU.AND P3, PT, R105, R58, PT ;  /* 0x0000003a6900720b */ /* 0x000fc80003f6e000 */
[C---:B------:R-:W-:Y:S02]  /*5e80*/  FSEL R30, R105.reuse, R58, !P3 ;  /* 0x0000003a691e7208 */ /* 0x040fe40005800000 */
[----:B------:R-:W-:-:S04]  /*5e90*/  FSETP.NAN.AND P3, PT, R105, R105, PT ;  /* 0x000000696900720b */ /* 0x000fc80003f68000 */
[----:B------:R-:W-:Y:S01]  /*5ea0*/  @P2 FSEL R105, R105, R30, P3 ;  /* 0x0000001e69692208 */ /* 0x000fe20001800000 */
[----:B------:R-:W-:-:S04]  /*5eb0*/  FADD R30, R33, 1 ;  /* 0x3f800000211e7421 */ /* 0x000fc80000000000 */
[----:B------:R-:W-:-:S05]  /*5ec0*/  FMUL R30, R30, R31 ;  /* 0x0000001f1e1e7220 */ /* 0x000fca0000400000 */
[----:B------:R-:W-:-:S04]  /*5ed0*/  FSETP.GEU.AND P3, PT, R106, R30, PT ;  /* 0x0000001e6a00720b */ /* 0x000fc80003f6e000 */
[C---:B------:R-:W-:Y:S02]  /*5ee0*/  FSEL R31, R106.reuse, R30, !P3 ;  /* 0x0000001e6a1f7208 */ /* 0x040fe40005800000 */
[----:B------:R-:W-:-:S04]  /*5ef0*/  FSETP.NAN.AND P3, PT, R106, R106, PT ;  /* 0x0000006a6a00720b */ /* 0x000fc80003f68000 */
[----:B------:R-:W-:Y:S01]  /*5f00*/  @P2 FSEL R106, R106, R31, P3 ;  /* 0x0000001f6a6a2208 */ /* 0x000fe20001800000 */
[----:B----4-:R-:W-:-:S04]  /*5f10*/  FADD R31, R34, 1 ;  /* 0x3f800000221f7421 */ /* 0x010fc80000000000 */
[----:B------:R-:W-:-:S05]  /*5f20*/  FMUL R31, R31, R35 ;  /* 0x000000231f1f7220 */ /* 0x000fca0000400000 */
[----:B------:R-:W-:-:S04]  /*5f30*/  FSETP.GEU.AND P3, PT, R107, R31, PT ;  /* 0x0000001f6b00720b */ /* 0x000fc80003f6e000 */
[C---:B------:R-:W-:Y:S02]  /*5f40*/  FSEL R32, R107.reuse, R31, !P3 ;  /* 0x0000001f6b207208 */ /* 0x040fe40005800000 */
[----:B------:R-:W-:-:S04]  /*5f50*/  FSETP.NAN.AND P3, PT, R107, R107, PT ;  /* 0x0000006b6b00720b */ /* 0x000fc80003f68000 */
[----:B------:R-:W-:Y:S01]  /*5f60*/  @P2 FSEL R107, R107, R32, P3 ;  /* 0x000000206b6b2208 */ /* 0x000fe20001800000 */
[----:B------:R-:W-:-:S04]  /*5f70*/  FADD R32, R57, 1 ;  /* 0x3f80000039207421 */ /* 0x000fc80000000000 */
[----:B---3--:R-:W-:Y:S02]  /*5f80*/  FMUL R32, R32, R123 ;  /* 0x0000007b20207220 */ /* 0x008fe40000400000 */
[----:B------:R-:W2:Y:S03]  /*5f90*/  LDL.LU R123, [R1+0x7c] ;  /* 0x00007c00017b7983 */ /* 0x000ea60000300800 */
[----:B------:R-:W-:-:S04]  /*5fa0*/  FSETP.GEU.AND P3, PT, R108, R32, PT ;  /* 0x000000206c00720b */ /* 0x000fc80003f6e000 */
[C---:B------:R-:W-:Y:S02]  /*5fb0*/  FSEL R33, R108.reuse, R32, !P3 ;  /* 0x000000206c217208 */ /* 0x040fe40005800000 */
[----:B------:R-:W-:-:S04]  /*5fc0*/  FSETP.NAN.AND P3, PT, R108, R108, PT ;  /* 0x0000006c6c00720b */ /* 0x000fc80003f68000 */
[----:B------:R-:W-:Y:S01]  /*5fd0*/  @P2 FSEL R108, R108, R33, P3 ;  /* 0x000000216c6c2208 */ /* 0x000fe20001800000 */
[----:B------:R-:W-:Y:S02]  /*5fe0*/  FADD R33, R122, 1 ;  /* 0x3f8000007a217421 */ /* 0x000fe40000000000 */
[----:B------:R-:W3:Y:S02]  /*5ff0*/  LDL.LU R122, [R1] ;  /* 0x00000000017a7983 */ /* 0x000ee40000300800 */
[----:B------:R-:W-:Y:S02]  /*6000*/  FMUL R33, R33, R125 ;  /* 0x0000007d21217220 */ /* 0x000fe40000400000 */
[----:B------:R-:W4:Y:S03]  /*6010*/  LDL.LU R125, [R1+0x10] ;  /* 0x00001000017d7983 */ /* 0x000f260000300800 */
        /* <DEDUP_REMOVED lines=37> */
[----:B--2---:R-:W-:Y:S02]  /*6270*/  ISETP.NE.AND P3, PT, R123, RZ, PT ;  /* 0x000000ff7b00720c */ /* 0x004fe40003f65270 */
[----:B------:R-:W2:Y:S01]  /*6280*/  LDL.LU R123, [R1+0x18] ;  /* 0x00001800017b7983 */ /* 0x000ea20000300800 */
[----:B---3--:R-:W-:-:S03]  /*6290*/  FMUL R28, R28, R122 ;  /* 0x0000007a1c1c7220 */ /* 0x008fc60000400000 */
[----:B------:R-:W3:Y:S01]  /*62a0*/  LDL.LU R122, [R1+0x20] ;  /* 0x00002000017a7983 */ /* 0x000ee20000300800 */
[----:B----4-:R-:W-:-:S03]  /*62b0*/  FMUL R118, R118, R125 ;  /* 0x0000007d76767220 */ /* 0x010fc60000400000 */
[----:B------:R-:W4:Y:S04]  /*62c0*/  LDL.LU R125, [R1+0xb0] ;  /* 0x0000b000017d7983 */ /* 0x000f280000300800 */
[----:B------:R-:W4:Y:S04]  /*62d0*/  LDL.LU R31, [R1+0x70] ;  /* 0x00007000011f7983 */ /* 0x000f280000300800 */
[----:B------:R-:W4:Y:S04]  /*62e0*/  LDL.LU R33, [R1+0xac] ;  /* 0x0000ac0001217983 */ /* 0x000f280000300800 */
[----:B------:R-:W4:Y:S01]  /*62f0*/  LDL.LU R32, [R1+0x6c] ;  /* 0x00006c0001207983 */ /* 0x000f220000300800 */
[----:B------:R-:W-:-:S03]  /*6300*/  FMUL R29, R29, R124 ;  /* 0x0000007c1d1d7220 */ /* 0x000fc60000400000 */
[----:B------:R-:W4:Y:S02]  /*6310*/  LDL.LU R59, [R1+0xb4] ;  /* 0x0000b400013b7983 */ /* 0x000f240000300800 */
[CC--:B------:R-:W-:Y:S02]  /*6320*/  FSETP.GEU.AND P2, PT, R4.reuse, R29.reuse, PT ;  /* 0x0000001d0400720b */ /* 0x0c0fe40003f4e000 */
[----:B------:R-:W4:Y:S02]  /*6330*/  LDL.LU R58, [R1+0x74] ;  /* 0x00007400013a7983 */ /* 0x000f240000300800 */
[C---:B------:R-:W-:Y:S02]  /*6340*/  FSEL R30, R4.reuse, R29, !P2 ;  /* 0x0000001d041e7208 */ /* 0x040fe40005000000 */
[C---:B------:R-:W-:Y:S01]  /*6350*/  FSETP.NAN.AND P2, PT, R4.reuse, R4, PT ;  /* 0x000000040400720b */ /* 0x040fe20003f48000 */
[----:B------:R-:W4:Y:S03]  /*6360*/  LDL.LU R34, [R1+0xb8] ;  /* 0x0000b80001227983 */ /* 0x000f260000300800 */
[----:B------:R-:W-:Y:S01]  /*6370*/  @!P1 FSEL R4, R4, R30, P2 ;  /* 0x0000001e04049208 */ /* 0x000fe20001000000 */
[----:B------:R-:W4:Y:S01]  /*6380*/  LDL.LU R35, [R1+0x78] ;  /* 0x0000780001237983 */ /* 0x000f220000300800 */
[----:B------:R-:W-:-:S04]  /*6390*/  FSETP.GEU.AND P2, PT, R3, R28, PT ;  /* 0x0000001c0300720b */ /* 0x000fc80003f4e000 */
[C---:B------:R-:W-:Y:S02]  /*63a0*/  FSEL R30, R3.reuse, R28, !P2 ;  /* 0x0000001c031e7208 */ /* 0x040fe40005000000 */
[----:B------:R-:W-:-:S04]  /*63b0*/  FSETP.NAN.AND P2, PT, R3, R3, PT ;  /* 0x000000030300720b */ /* 0x000fc80003f48000 */
[----:B------:R-:W-:Y:S02]  /*63c0*/  @!P1 FSEL R3, R3, R30, P2 ;  /* 0x0000001e03039208 */ /* 0x000fe40001000000 */
[CC--:B------:R-:W-:Y:S01]  /*63d0*/  FSETP.GEU.AND P2, PT, R2.reuse, R118.reuse, PT ;  /* 0x000000760200720b */ /* 0x0c0fe20003f4e000 */
[----:B------:R-:W-:Y:S02]  /*63e0*/  FMUL R117, R117, R57 ;  /* 0x0000003975757220 */ /* 0x000fe40000400000 */
[----:B------:R-:W4:Y:S01]  /*63f0*/  LDL.LU R57, [R1+0xa4] ;  /* 0x0000a40001397983 */ /* 0x000f220000300800 */
[C---:B------:R-:W-:Y:S02]  /*6400*/  FSEL R30, R2.reuse, R118, !P2 ;  /* 0x00000076021e7208 */ /* 0x040fe40005000000 */
[----:B------:R-:W-:-:S04]  /*6410*/  FSETP.NAN.AND P2, PT, R2, R2, PT ;  /* 0x000000020200720b */ /* 0x000fc80003f48000 */
[----:B------:R-:W-:Y:S02]  /*6420*/  @!P1 FSEL R2, R2, R30, P2 ;  /* 0x0000001e02029208 */ /* 0x000fe40001000000 */
[----:B-----5:R-:W-:-:S04]  /*6430*/  FSETP.GEU.AND P2, PT, R0, R117, PT ;  /* 0x000000750000720b */ /* 0x020fc80003f4e000 */
[C---:B------:R-:W-:Y:S02]  /*6440*/  FSEL R30, R0.reuse, R117, !P2 ;  /* 0x00000075001e7208 */ /* 0x040fe40005000000 */
[----:B------:R-:W-:-:S04]  /*6450*/  FSETP.NAN.AND P2, PT, R0, R0, PT ;  /* 0x000000000000720b */ /* 0x000fc80003f48000 */
[----:B------:R-:W-:Y:S01]  /*6460*/  @!P1 FSEL R0, R0, R30, P2 ;  /* 0x0000001e00009208 */ /* 0x000fe20001000000 */
[----:B--2---:R-:W-:Y:S02]  /*6470*/  FMUL R116, R116, R123 ;  /* 0x0000007b74747220 */ /* 0x004fe40000400000 */
[----:B------:R-:W2:Y:S03]  /*6480*/  LDL.LU R123, [R1+0x64] ;  /* 0x00006400017b7983 */ /* 0x000ea60000300800 */
[----:B------:R-:W-:-:S04]  /*6490*/  FSETP.GEU.AND P2, PT, R71, R116, PT ;  /* 0x000000744700720b */ /* 0x000fc80003f4e000 */
[C---:B------:R-:W-:Y:S02]  /*64a0*/  FSEL R30, R71.reuse, R116, !P2 ;  /* 0x00000074471e7208 */ /* 0x040fe40005000000 */
[----:B------:R-:W-:Y:S01]  /*64b0*/  FSETP.NAN.AND P2, PT, R71, R71, PT ;  /* 0x000000474700720b */ /* 0x000fe20003f48000 */
[----:B---3--:R-:W-:-:S03]  /*64c0*/  FMUL R63, R63, R122 ;  /* 0x0000007a3f3f7220 */ /* 0x008fc60000400000 */
[----:B------:R-:W-:Y:S01]  /*64d0*/  @!P1 FSEL R71, R71, R30, P2 ;  /* 0x0000001e47479208 */ /* 0x000fe20001000000 */
[----:B------:R-:W3:Y:S01]  /*64e0*/  LDL.LU R122, [R1+0xa8] ;  /* 0x0000a800017a7983 */ /* 0x000ee20000300800 */
[----:B------:R-:W-:-:S04]  /*64f0*/  FSETP.GEU.AND P2, PT, R72, R63, PT ;  /* 0x0000003f4800720b */ /* 0x000fc80003f4e000 */
[C---:B------:R-:W-:Y:S02]  /*6500*/  FSEL R30, R72.reuse, R63, !P2 ;  /* 0x0000003f481e7208 */ /* 0x040fe40005000000 */
[----:B------:R-:W-:-:S04]  /*6510*/  FSETP.NAN.AND P2, PT, R72, R72, PT ;  /* 0x000000484800720b */ /* 0x000fc80003f48000 */
[----:B------:R-:W-:Y:S01]  /*6520*/  @!P1 FSEL R72, R72, R30, P2 ;  /* 0x0000001e48489208 */ /* 0x000fe20001000000 */
[----:B----4-:R-:W-:Y:S02]  /*6530*/  FADD R30, R125, 1 ;  /* 0x3f8000007d1e7421 */ /* 0x010fe40000000000 */
[----:B------:R-:W4:Y:S02]  /*6540*/  LDL.LU R125, [R1+0x68] ;  /* 0x00006800017d7983 */ /* 0x000f240000300800 */
[----:B------:R-:W-:-:S05]  /*6550*/  FMUL R30, R30, R31 ;  /* 0x0000001f1e1e7220 */ /* 0x000fca0000400000 */
[----:B------:R-:W-:-:S04]  /*6560*/  FSETP.GT.AND P2, PT, R101, R30, PT ;  /* 0x0000001e6500720b */ /* 0x000fc80003f44000 */
[C---:B------:R-:W-:Y:S02]  /*6570*/  FSEL R31, R101.reuse, R30, P2 ;  /* 0x0000001e651f7208 */ /* 0x040fe40001000000 */
[----:B------:R-:W-:-:S04]  /*6580*/  FSETP.NAN.AND P2, PT, R101, R101, PT ;  /* 0x000000656500720b */ /* 0x000fc80003f48000 */
[----:B------:R-:W-:Y:S01]  /*6590*/  @!P0 FSEL R101, R101, R31, P2 ;  /* 0x0000001f65658208 */ /* 0x000fe20001000000 */
[----:B------:R-:W-:-:S04]  /*65a0*/  FADD R31, R33, 1 ;  /* 0x3f800000211f7421 */ /* 0x000fc80000000000 */
[----:B------:R-:W-:-:S05]  /*65b0*/  FMUL R31, R31, R32 ;  /* 0x000000201f1f7220 */ /* 0x000fca0000400000 */
[----:B------:R-:W-:-:S04]  /*65c0*/  FSETP.GT.AND P2, PT, R100, R31, PT ;  /* 0x0000001f6400720b */ /* 0x000fc80003f44000 */
[C---:B------:R-:W-:Y:S02]  /*65d0*/  FSEL R32, R100.reuse, R31, P2 ;  /* 0x0000001f64207208 */ /* 0x040fe40001000000 */
[----:B------:R-:W-:-:S04]  /*65e0*/  FSETP.NAN.AND P2, PT, R100, R100, PT ;  /* 0x000000646400720b */ /* 0x000fc80003f48000 */
[----:B------:R-:W-:Y:S01]  /*65f0*/  @!P0 FSEL R100, R100, R32, P2 ;  /* 0x0000002064648208 */ /* 0x000fe20001000000 */
[----:B------:R-:W-:Y:S02]  /*6600*/  FADD R32, R59, 1 ;  /* 0x3f8000003b207421 */ /* 0x000fe40000000000 */
[----:B------:R-:W4:Y:S02]  /*6610*/  LDL.LU R59, [R1+0xc0] ;  /* 0x0000c000013b7983 */ /* 0x000f240000300800 */
[----:B------:R-:W-:Y:S02]  /*6620*/  FMUL R32, R32, R58 ;  /* 0x0000003a20207220 */ /* 0x000fe40000400000 */
[----:B------:R-:W4:Y:S03]  /*6630*/  LDL.LU R58, [R1+0x5c] ;  /* 0x00005c00013a7983 */ /* 0x000f260000300800 */
        /* <DEDUP_REMOVED lines=10> */
[----:B------:R-:W-:-:S04]  /*66e0*/  FADD R34, R57, 1 ;  /* 0x3f80000039227421 */ /* 0x000fc80000000000 */
[----:B--2---:R-:W-:Y:S02]  /*66f0*/  FMUL R34, R34, R123 ;  /* 0x0000007b22227220 */ /* 0x004fe40000400000 */
[----:B------:R-:W2:Y:S03]  /*6700*/  LDL.LU R123, [R1+0x58] ;  /* 0x00005800017b7983 */ /* 0x000ea60000300800 */
[----:B------:R-:W-:-:S04]  /*6710*/  FSETP.GEU.AND P2, PT, R110, R34, PT ;  /* 0x000000226e00720b */ /* 0x000fc80003f4e000 */
[C---:B------:R-:W-:Y:S02]  /*6720*/  FSEL R35, R110.reuse, R34, !P2 ;  /* 0x000000226e237208 */ /* 0x040fe40005000000 */
[----:B------:R-:W-:-:S04]  /*6730*/  FSETP.NAN.AND P2, PT, R110, R110, PT ;  /* 0x0000006e6e00720b */ /* 0x000fc80003f48000 */
[----:B------:R-:W-:Y:S01]  /*6740*/  @!P0 FSEL R110, R110, R35, P2 ;  /* 0x000000236e6e8208 */ /* 0x000fe20001000000 */
[----:B---3--:R-:W-:Y:S02]  /*6750*/  FADD R35, R122, 1 ;  /* 0x3f8000007a237421 */ /* 0x008fe40000000000 */
[----:B------:R-:W3:Y:S02]  /*6760*/  LDL.LU R122, [R1+0xbc] ;  /* 0x0000bc00017a7983 */ /* 0x000ee40000300800 */
[----:B----4-:R-:W-:Y:S02]  /*6770*/  FMUL R35, R35, R125 ;  /* 0x0000007d23237220 */ /* 0x010fe40000400000 */
[----:B------:R-:W4:Y:S03]  /*6780*/  LDL.LU R125, [R1+0x60] ;  /* 0x00006000017d7983 */ /* 0x000f260000300800 */
[----:B------:R-:W-:-:S04]  /*6790*/  FSETP.GEU.AND P2, PT, R111, R35, PT ;  /* 0x000000236f00720b */ /* 0x000fc80003f4e000 */
[C---:B------:R-:W-:Y:S02]  /*67a0*/  FSEL R57, R111.reuse, R35, !P2 ;  /* 0x000000236f397208 */ /* 0x040fe40005000000 */
[----:B------:R-:W-:-:S04]  /*67b0*/  FSETP.NAN.AND P2, PT, R111, R111, PT ;  /* 0x0000006f6f00720b */ /* 0x000fc80003f48000 */
[----:B------:R-:W-:Y:S02]  /*67c0*/  @!P0 FSEL R111, R111, R57, P2 ;  /* 0x000000396f6f8208 */ /* 0x000fe40001000000 */
        /* <DEDUP_REMOVED lines=16> */
[----:B------:R-:W-:-:S04]  /*68d0*/  FSETP.GT.AND P2, PT, R98, R34, PT ;  /* 0x000000226200720b */ /* 0x000fc80003f44000 */
[C---:B------:R-:W-:Y:S02]  /*68e0*/  FSEL R34, R98.reuse, R34, P2 ;  /* 0x0000002262227208 */ /* 0x040fe40001000000 */
[C---:B------:R-:W-:Y:S01]  /*68f0*/  FSETP.NAN.AND P2, PT, R98.reuse, R98, PT ;  /* 0x000000626200720b */ /* 0x040fe20003f48000 */
[----:B------:R-:W-:Y:S02]  /*6900*/  FADD R30, R59, 1 ;  /* 0x3f8000003b1e7421 */ /* 0x000fe40000000000 */
[----:B------:R-:W4:Y:S01]  /*6910*/  LDL.LU R59, [R1+0x84] ;  /* 0x00008400013b7983 */ /* 0x000f220000300800 */
[----:B------:R-:W-:Y:S02]  /*6920*/  @!P0 FSEL R98, R98, R34, P2 ;  /* 0x0000002262628208 */ /* 0x000fe40001000000 */
[CC--:B------:R-:W-:Y:S01]  /*6930*/  FSETP.GT.AND P2, PT, R99.reuse, R35.reuse, PT ;  /* 0x000000236300720b */ /* 0x0c0fe20003f44000 */
[----:B------:R-:W-:Y:S01]  /*6940*/  FMUL R30, R30, R58 ;  /* 0x0000003a1e1e7220 */ /* 0x000fe20000400000 */
[----:B------:R-:W4:Y:S02]  /*6950*/  LDL.LU R60, [R1+0x80] ;  /* 0x00008000013c7983 */ /* 0x000f240000300800 */
[----:B------:R-:W-:-:S02]  /*6960*/  FSEL R35, R99, R35, P2 ;  /* 0x0000002363237208 */ /* 0x000fc40001000000 */
[C---:B------:R-:W-:Y:S01]  /*6970*/  FSETP.NAN.AND P2, PT, R99.reuse, R99, PT ;  /* 0x000000636300720b */ /* 0x040fe20003f48000 */
[----:B------:R-:W4:Y:S03]  /*6980*/  LDL.LU R61, [R1+0x88] ;  /* 0x00008800013d7983 */ /* 0x000f260000300800 */
[----:B------:R-:W-:Y:S02]  /*6990*/  @!P0 FSEL R99, R99, R35, P2 ;  /* 0x0000002363638208 */ /* 0x000fe40001000000 */
[----:B------:R-:W-:-:S04]  /*69a0*/  FSETP.GT.AND P2, PT, R18, R30, PT ;  /* 0x0000001e1200720b */ /* 0x000fc80003f44000 */
[C---:B------:R-:W-:Y:S02]  /*69b0*/  FSEL R31, R18.reuse, R30, P2 ;  /* 0x0000001e121f7208 */ /* 0x040fe40001000000 */
[----:B------:R-:W-:-:S04]  /*69c0*/  FSETP.NAN.AND P2, PT, R18, R18, PT ;  /* 0x000000121200720b */ /* 0x000fc80003f48000 */
[----:B------:R-:W-:Y:S01]  /*69d0*/  @!P0 FSEL R18, R18, R31, P2 ;  /* 0x0000001f12128208 */ /* 0x000fe20001000000 */
[----:B------:R-:W-:Y:S01]  /*69e0*/  FADD R31, R62, 1 ;  /* 0x3f8000003e1f7421 */ /* 0x000fe20000000000 */
[----:B------:R-:W1:Y:S04]  /*69f0*/  S2R R58, SR_TID.X ;  /* 0x00000000003a7919 */ /* 0x000e680000002100 */
[----:B------:R-:W0:Y:S01]  /*6a00*/  S2R R124, SR_TID.X ;  /* 0x00000000007c7919 */ /* 0x000e220000002100 */
[----:B-1----:R-:W-:-:S05]  /*6a10*/  IMAD.SHL.U32 R58, R58, 0x8, RZ ;  /* 0x000000083a3a7824 */ /* 0x002fca00078e00ff */
[----:B------:R-:W-:-:S05]  /*6a20*/  LOP3.LUT R58, R58, 0xff8, RZ, 0xc0, !PT ;  /* 0x00000ff83a3a7812 */ /* 0x000fca00078ec0ff */
[----:B------:R-:W-:Y:S04]  /*6a30*/  STS.128 [R58.X4], R36 ;  /* 0x000000243a007388 */ /* 0x000fe80000004c00 */
[----:B------:R-:W-:Y:S01]  /*6a40*/  STS.128 [R58.X4+0x10], R64 ;  /* 0x000010403a007388 */ /* 0x000fe20000004c00 */
[----:B0-----:R-:W-:-:S04]  /*6a50*/  SHF.L.U32 R124, R124, 0x2, RZ ;  /* 0x000000027c7c7819 */ /* 0x001fc800000006ff */
[----:B------:R-:W-:Y:S01]  /*6a60*/  LOP3.LUT R124, R124, 0x7fc, RZ, 0xc0, !PT ;  /* 0x000007fc7c7c7812 */ /* 0x000fe200078ec0ff */
[----:B------:R-:W-:Y:S01]  /*6a70*/  BAR.SYNC.DEFER_BLOCKING 0x0 ;  /* 0x0000000000007b1d */ /* 0x000fe20000010000 */
[----:B--2---:R-:W-:-:S05]  /*6a80*/  FMUL R31, R31, R123 ;  /* 0x0000007b1f1f7220 */ /* 0x004fca0000400000 */
[----:B------:R-:W2:Y:S01]  /*6a90*/  LDL.LU R123, [R1+0x8c] ;  /* 0x00008c00017b7983 */ /* 0x000ea20000300800 */
[----:B------:R-:W-:-:S04]  /*6aa0*/  FSETP.GT.AND P2, PT, R19, R31, PT ;  /* 0x0000001f1300720b */ /* 0x000fc80003f44000 */
[C---:B------:R-:W-:Y:S02]  /*6ab0*/  FSEL R32, R19.reuse, R31, P2 ;  /* 0x0000001f13207208 */ /* 0x040fe40001000000 */
        /* <DEDUP_REMOVED lines=20> */
[----:B------:R-:W-:-:S04]  /*6c00*/  FSETP.NAN.AND P2, PT, R15, R15, PT ;  /* 0x0000000f0f00720b */ /* 0x000fc80003f48000 */
[----:B------:R-:W-:Y:S02]  /*6c10*/  @!P0 FSEL R15, R15, R32, P2 ;  /* 0x000000200f0f8208 */ /* 0x000fe40001000000 */
[CC--:B------:R-:W-:Y:S01]  /*6c20*/  FSETP.GT.AND P2, PT, R83.reuse, R29.reuse, PT ;  /* 0x0000001d5300720b */ /* 0x0c0fe20003f44000 */
[----:B------:R-:W-:Y:S03]  /*6c30*/  LDS.128 R32, [R124.X4+0x2000] ;  /* 0x002000007c207984 */ /* 0x000fe60000004c00 */
[C---:B------:R-:W-:Y:S02]  /*6c40*/  FSEL R30, R83.reuse, R29, P2 ;  /* 0x0000001d531e7208 */ /* 0x040fe40001000000 */
[----:B------:R-:W-:-:S04]  /*6c50*/  FSETP.NAN.AND P2, PT, R83, R83, PT ;  /* 0x000000535300720b */ /* 0x000fc80003f48000 */
[----:B------:R-:W-:Y:S02]  /*6c60*/  @!P1 FSEL R83, R83, R30, P2 ;  /* 0x0000001e53539208 */ /* 0x000fe40001000000 */
[----:B------:R-:W-:-:S04]  /*6c70*/  FSETP.GT.AND P2, PT, R84, R28, PT ;  /* 0x0000001c5400720b */ /* 0x000fc80003f44000 */
[C---:B------:R-:W-:Y:S02]  /*6c80*/  FSEL R29, R84.reuse, R28, P2 ;  /* 0x0000001c541d7208 */ /* 0x040fe40001000000 */
[----:B------:R-:W-:-:S04]  /*6c90*/  FSETP.NAN.AND P2, PT, R84, R84, PT ;  /* 0x000000545400720b */ /* 0x000fc80003f48000 */
[----:B------:R-:W-:Y:S02]  /*6ca0*/  @!P1 FSEL R84, R84, R29, P2 ;  /* 0x0000001d54549208 */ /* 0x000fe40001000000 */
[----:B------:R-:W0:Y:S04]  /*6cb0*/  LDS.128 R28, [R124.X4] ;  /* 0x000000007c1c7984 */ /* 0x000e280000004c00 */
[----:B------:R-:W-:Y:S06]  /*6cc0*/  BAR.SYNC.DEFER_BLOCKING 0x0 ;  /* 0x0000000000007b1d */ /* 0x000fec0000010000 */
[----:B------:R-:W-:Y:S04]  /*6cd0*/  STS.128 [R58.X4], R20 ;  /* 0x000000143a007388 */ /* 0x000fe80000004c00 */
[----:B------:R-:W-:Y:S04]  /*6ce0*/  STS.128 [R58.X4+0x10], R24 ;  /* 0x000010183a007388 */ /* 0x000fe80000004c00 */
[----:B------:R-:W-:Y:S06]  /*6cf0*/  BAR.SYNC.DEFER_BLOCKING 0x0 ;  /* 0x0000000000007b1d */ /* 0x000fec0000010000 */
[----:B------:R-:W1:Y:S04]  /*6d00*/  LDS.128 R24, [R124.X4] ;  /* 0x000000007c187984 */ /* 0x000e680000004c00 */
[----:B------:R-:W0:Y:S04]  /*6d10*/  LDS.128 R20, [R124.X4+0x2000] ;  /* 0x002000007c147984 */ /* 0x000e280000004c00 */
[----:B------:R-:W-:Y:S06]  /*6d20*/  BAR.SYNC.DEFER_BLOCKING 0x0 ;  /* 0x0000000000007b1d */ /* 0x000fec0000010000 */
[----:B------:R-:W-:Y:S04]  /*6d30*/  STS.128 [R58.X4], R40 ;  /* 0x000000283a007388 */ /* 0x000fe80000004c00 */
[----:B------:R-:W-:Y:S04]  /*6d40*/  STS.128 [R58.X4+0x10], R44 ;  /* 0x0000102c3a007388 */ /* 0x000fe80000004c00 */
[----:B------:R-:W-:Y:S06]  /*6d50*/  BAR.SYNC.DEFER_BLOCKING 0x0 ;  /* 0x0000000000007b1d */ /* 0x000fec0000010000 */
[----:B------:R-:W0:Y:S04]  /*6d60*/  LDS.128 R40, [R124.X4] ;  /* 0x000000007c287984 */ /* 0x000e280000004c00 */
[----:B------:R-:W0:Y:S04]  /*6d70*/  LDS.128 R36, [R124.X4+0x2000] ;  /* 0x002000007c247984 */ /* 0x000e280000004c00 */
[----:B------:R-:W-:Y:S06]  /*6d80*/  BAR.SYNC.DEFER_BLOCKING 0x0 ;  /* 0x0000000000007b1d */ /* 0x000fec0000010000 */
[----:B------:R-:W-:Y:S04]  /*6d90*/  STS.128 [R58.X4], R48 ;  /* 0x000000303a007388 */ /* 0x000fe80000004c00 */
[----:B------:R0:W-:Y:S04]  /*6da0*/  STS.128 [R58.X4+0x10], R52 ;  /* 0x000010343a007388 */ /* 0x0001e80000004c00 */
[----:B------:R-:W-:Y:S01]  /*6db0*/  BAR.SYNC.DEFER_BLOCKING 0x0 ;  /* 0x0000000000007b1d */ /* 0x000fe20000010000 */
[----:B------:R-:W-:-:S04]  /*6dc0*/  FSETP.GT.AND P2, PT, R85, R118, PT ;  /* 0x000000765500720b */ /* 0x000fc80003f44000 */
[C---:B------:R-:W-:Y:S02]  /*6dd0*/  FSEL R118, R85.reuse, R118, P2 ;  /* 0x0000007655767208 */ /* 0x040fe40001000000 */
[----:B------:R-:W-:-:S04]  /*6de0*/  FSETP.NAN.AND P2, PT, R85, R85, PT ;  /* 0x000000555500720b */ /* 0x000fc80003f48000 */
[----:B------:R-:W-:Y:S02]  /*6df0*/  @!P1 FSEL R85, R85, R118, P2 ;  /* 0x0000007655559208 */ /* 0x000fe40001000000 */
[CC--:B------:R-:W-:Y:S01]  /*6e00*/  FSETP.GT.AND P2, PT, R86.reuse, R117.reuse, PT ;  /* 0x000000755600720b */ /* 0x0c0fe20003f44000 */
[----:B------:R-:W2:Y:S04]  /*6e10*/  LDS.128 R44, [R124.X4] ;  /* 0x000000007c2c7984 */ /* 0x000ea80000004c00 */
[----:B------:R-:W2:Y:S01]  /*6e20*/  LDS.128 R48, [R124.X4+0x2000] ;  /* 0x002000007c307984 */ /* 0x000ea20000004c00 */
[C---:B------:R-:W-:Y:S02]  /*6e30*/  FSEL R117, R86.reuse, R117, P2 ;  /* 0x0000007556757208 */ /* 0x040fe40001000000 */
[----:B------:R-:W-:Y:S01]  /*6e40*/  FSETP.NAN.AND P2, PT, R86, R86, PT ;  /* 0x000000565600720b */ /* 0x000fe20003f48000 */
[----:B0-----:R-:W-:-:S03]  /*6e50*/  IMAD.MOV.U32 R58, RZ, RZ, 0x4 ;  /* 0x00000004ff3a7424 */ /* 0x001fc600078e00ff */
[----:B------:R-:W-:Y:S02]  /*6e60*/  @!P1 FSEL R86, R86, R117, P2 ;  /* 0x0000007556569208 */ /* 0x000fe40001000000 */
[----:B------:R-:W-:Y:S01]  /*6e70*/  FSETP.GT.AND P2, PT, R87, R116, PT ;  /* 0x000000745700720b */ /* 0x000fe20003f44000 */
[----:B------:R-:W-:-:S03]  /*6e80*/  IMAD.WIDE R56, R56, R58, c[0x0][0x188] ;  /* 0x0000620038387625 */ /* 0x000fc600078e023a */
[----:B------:R-:W-:Y:S01]  /*6e90*/  FSEL R116, R87, R116, P2 ;  /* 0x0000007457747208 */ /* 0x000fe20001000000 */
[-C--:B------:R-:W-:Y:S01]  /*6ea0*/  IMAD.WIDE R54, R93, R58.reuse, c[0x0][0x188] ;  /* 0x000062005d367625 */ /* 0x080fe200078e023a */
[----:B------:R-:W-:Y:S01]  /*6eb0*/  FSETP.NAN.AND P2, PT, R87, R87, PT ;  /* 0x000000575700720b */ /* 0x000fe20003f48000 */
[----:B------:R0:W-:Y:S02]  /*6ec0*/  @!P0 STG.E.128 [R56.64], R28 ;  /* 0x0000001c38008986 */ /* 0x0001e4000c101d06 */
[----:B------:R-:W-:Y:S01]  /*6ed0*/  IMAD.WIDE R52, R119, R58, c[0x0][0x188] ;  /* 0x0000620077347625 */ /* 0x000fe200078e023a */
[----:B------:R-:W-:Y:S01]  /*6ee0*/  @!P1 FSEL R87, R87, R116, P2 ;  /* 0x0000007457579208 */ /* 0x000fe20001000000 */
[----:B------:R3:W-:Y:S01]  /*6ef0*/  @!P0 STG.E.128 [R54.64], R32 ;  /* 0x0000002036008986 */ /* 0x0007e2000c101d06 */
[CC--:B------:R-:W-:Y:S01]  /*6f00*/  FSETP.GT.AND P2, PT, R88.reuse, R63.reuse, PT ;  /* 0x0000003f5800720b */ /* 0x0c0fe20003f44000 */
[----:B------:R-:W-:Y:S02]  /*6f10*/  FADD R121, R121, 1 ;  /* 0x3f80000079797421 */ /* 0x000fe40000000000 */
[----:B-1----:R2:W-:Y:S01]  /*6f20*/  @P3 STG.E.128 [R52.64], R24 ;  /* 0x0000001834003986 */ /* 0x0025e2000c101d06 */
[C---:B------:R-:W-:Y:S01]  /*6f30*/  FSEL R63, R88.reuse, R63, P2 ;  /* 0x0000003f583f7208 */ /* 0x040fe20001000000 */
[----:B------:R-:W-:Y:S01]  /*6f40*/  FMUL R121, R121, R59 ;  /* 0x0000003b79797220 */ /* 0x000fe20000400000 */
[----:B------:R-:W-:Y:S01]  /*6f50*/  FSETP.NAN.AND P2, PT, R88, R88, PT ;  /* 0x000000585800720b */ /* 0x000fe20003f48000 */
[----:B0-----:R-:W-:-:S04]  /*6f60*/  IMAD.WIDE R30, R60, R58, c[0x0][0x188] ;  /* 0x000062003c1e7625 */ /* 0x001fc800078e023a */
[----:B---3--:R-:W-:-:S04]  /*6f70*/  IMAD.WIDE R32, R120, R58, c[0x0][0x188] ;  /* 0x0000620078207625 */ /* 0x008fc800078e023a */
[-C--:B------:R-:W-:Y:S01]  /*6f80*/  IMAD.WIDE R28, R61, R58.reuse, c[0x0][0x188] ;  /* 0x000062003d1c7625 */ /* 0x080fe200078e023a */
[----:B------:R0:W-:Y:S03]  /*6f90*/  @P6 STG.E.128 [R32.64], R20 ;  /* 0x0000001420006986 */ /* 0x0001e6000c101d06 */
[-C--:B--2---:R-:W-:Y:S01]  /*6fa0*/  IMAD.WIDE R26, R123, R58.reuse, c[0x0][0x188] ;  /* 0x000062007b1a7625 */ /* 0x084fe200078e023a */
[----:B------:R0:W-:Y:S03]  /*6fb0*/  @!P1 STG.E.128 [R30.64], R40 ;  /* 0x000000281e009986 */ /* 0x0001e6000c101d06 */
[----:B------:R-:W-:Y:S01]  /*6fc0*/  IMAD.WIDE R24, R122, R58, c[0x0][0x188] ;  /* 0x000062007a187625 */ /* 0x000fe200078e023a */
[----:B------:R0:W-:Y:S01]  /*6fd0*/  @!P1 STG.E.128 [R28.64], R36 ;  /* 0x000000241c009986 */ /* 0x0001e2000c101d06 */
[----:B------:R-:W-:-:S02]  /*6fe0*/  @!P1 FSEL R88, R88, R63, P2 ;  /* 0x0000003f58589208 */ /* 0x000fc40001000000 */
[CC--:B------:R-:W-:Y:S01]  /*6ff0*/  FSETP.GT.AND P2, PT, R16.reuse, R121.reuse, PT ;  /* 0x000000791000720b */ /* 0x0c0fe20003f44000 */
[----:B------:R0:W-:Y:S04]  /*7000*/  @P4 STG.E.128 [R26.64], R44 ;  /* 0x0000002c1a004986 */ /* 0x0001e8000c101d06 */
[----:B------:R0:W-:Y:S01]  /*7010*/  @P5 STG.E.128 [R24.64], R48 ;  /* 0x0000003018005986 */ /* 0x0001e2000c101d06 */
[C---:B------:R-:W-:Y:S02]  /*7020*/  FSEL R59, R16.reuse, R121, P2 ;  /* 0x00000079103b7208 */ /* 0x040fe40001000000 */
[----:B------:R-:W-:Y:S02]  /*7030*/  FSETP.NAN.AND P2, PT, R16, R16, PT ;  /* 0x000000101000720b */ /* 0x000fe40003f48000 */
[----:B----4-:R-:W-:-:S02]  /*7040*/  ISETP.NE.AND P6, PT, R125, RZ, PT ;  /* 0x000000ff7d00720c */ /* 0x010fc40003fc5270 */
[----:B------:R-:W-:Y:S02]  /*7050*/  @!P1 FSEL R16, R16, R59, P2 ;  /* 0x0000003b10109208 */ /* 0x000fe40001000000 */
[----:B------:R-:W-:Y:S01]  /*7060*/  FSETP.GEU.AND P2, PT, R68, R121, PT ;  /* 0x000000794400720b */ /* 0x000fe20003f4e000 */
[----:B------:R-:W-:-:S03]  /*7070*/  UPLOP3.LUT UP0, UPT, UPT, UPT, UPT, 0x40, 0x0 ;  /* 0x000000000000789c */ /* 0x000fc60003f0e870 */
[C---:B------:R-:W-:Y:S02]  /*7080*/  FSEL R121, R68.reuse, R121, !P2 ;  /* 0x0000007944797208 */ /* 0x040fe40005000000 */
[C---:B------:R-:W-:Y:S01]  /*7090*/  FSETP.NAN.AND P2, PT, R68.reuse, R68, PT ;  /* 0x000000444400720b */ /* 0x040fe20003f48000 */
[----:B------:R-:W-:Y:S01]  /*70a0*/  IMAD.MOV.U32 R119, RZ, RZ, R9 ;  /* 0x000000ffff777224 */ /* 0x000fe200078e0009 */
[----:B------:R-:W-:Y:S01]  /*70b0*/  MOV R93, 0x2000 ;  /* 0x00002000005d7802 */ /* 0x000fe20000000f00 */
[----:B------:R-:W-:Y:S01]  /*70c0*/  IMAD.MOV.U32 R117, RZ, RZ, R7 ;  /* 0x000000ffff757224 */ /* 0x000fe200078e0007 */
[----:B------:R-:W-:Y:S01]  /*70d0*/  @!P1 FSEL R68, R68, R121, P2 ;  /* 0x0000007944449208 */ /* 0x000fe20001000000 */
[----:B------:R-:W-:Y:S01]  /*70e0*/  IMAD.MOV.U32 R121, RZ, RZ, R11 ;  /* 0x000000ffff797224 */ /* 0x000fe200078e000b */
[----:B------:R-:W-:Y:S01]  /*70f0*/  MOV R120, R10 ;  /* 0x0000000a00787202 */ /* 0x000fe20000000f00 */
[----:B------:R-:W-:Y:S01]  /*7100*/  IMAD.MOV.U32 R55, RZ, RZ, R5 ;  /* 0x000000ffff377224 */ /* 0x000fe200078e0005 */
[----:B------:R-:W-:Y:S01]  /*7110*/  MOV R118, R8 ;  /* 0x0000000800767202 */ /* 0x000fe20000000f00 */
[----:B------:R-:W-:Y:S01]  /*7120*/  IMAD.MOV.U32 R53, RZ, RZ, R3 ;  /* 0x000000ffff357224 */ /* 0x000fe200078e0003 */
[----:B------:R-:W-:-:S02]  /*7130*/  MOV R116, R6 ;  /* 0x0000000600747202 */ /* 0x000fc40000000f00 */
[----:B------:R-:W-:Y:S02]  /*7140*/  MOV R54, R4 ;  /* 0x0000000400367202 */ /* 0x000fe40000000f00 */
[----:B------:R-:W-:Y:S01]  /*7150*/  MOV R52, R2 ;  /* 0x0000000200347202 */ /* 0x000fe20000000f00 */
[----:B0-----:R-:W-:Y:S01]  /*7160*/  @!P6 CALL.REL.NOINC `(.L_x_96) ;  /* 0x000000100000e944 */ /* 0x001fe20003c00000 */
[----:B------:R-:W-:Y:S05]  /*7170*/  BRA `(.L_x_97) ;  /* 0xffff95d000007947 */ /* 0x000fea000383ffff */
.L_x_96:
[----:B------:R-:W-:Y:S01]  /*7180*/  BAR.SYNC.DEFER_BLOCKING 0x0 ;  /* 0x0000000000007b1d */ /* 0x000fe20000010000 */
[-C--:B------:R-:W-:Y:S01]  /*7190*/  FSETP.NAN.AND P2, PT, R14, R14.reuse, PT ;  /* 0x0000000e0e00720b */ /* 0x080fe20003f48000 */
[----:B------:R-:W-:Y:S01]  /*71a0*/  IMAD.MOV.U32 R35, RZ, RZ, RZ ;  /* 0x000000ffff237224 */ /* 0x000fe200078e00ff */
[----:B------:R-:W-:Y:S02]  /*71b0*/  FSETP.GT.AND P1, PT, R68, R14, PT ;  /* 0x0000000e4400720b */ /* 0x000fe40003f24000 */
[C---:B------:R-:W-:Y:S01]  /*71c0*/  FSEL R3, R14.reuse, R68, P2 ;  /* 0x000000440e037208 */ /* 0x040fe20001000000 */
[----:B------:R-:W0:Y:S01]  /*71d0*/  S2R R11, SR_TID.X ;  /* 0x00000000000b7919 */ /* 0x000e220000002100 */
[----:B------:R-:W-:Y:S01]  /*71e0*/  FSETP.NAN.AND P2, PT, R13, R13, PT ;  /* 0x0000000d0d00720b */ /* 0x000fe20003f48000 */
[----:B------:R-:W-:Y:S01]  /*71f0*/  UMOV UR4, URZ ;  /* 0x0000003f00047c82 */ /* 0x000fe20008000000 */
[----:B------:R-:W-:Y:S01]  /*7200*/  FSEL R3, R14, R3, P1 ;  /* 0x000000030e037208 */ /* 0x000fe20000800000 */
[----:B------:R-:W1:Y:S01]  /*7210*/  S2R R125, SR_CTAID.X ;  /* 0x00000000007d7919 */ /* 0x000e620000002500 */
[----:B------:R-:W-:-:S02]  /*7220*/  FSETP.GT.AND P1, PT, R17, R13, PT ;  /* 0x0000000d1100720b */ /* 0x000fc40003f24000 */
[----:B------:R-:W-:Y:S02]  /*7230*/  FSEL R2, R13, R17, P2 ;  /* 0x000000110d027208 */ /* 0x000fe40001000000 */
[----:B------:R-:W-:Y:S02]  /*7240*/  FSETP.GEU.AND P3, PT, R3, R72, PT ;  /* 0x000000480300720b */ /* 0x000fe40003f6e000 */
[----:B------:R-:W-:Y:S02]  /*7250*/  FSEL R2, R13, R2, P1 ;  /* 0x000000020d027208 */ /* 0x000fe40000800000 */
[----:B------:R-:W-:Y:S02]  /*7260*/  FSETP.NAN.AND P1, PT, R3, R3, PT ;  /* 0x000000030300720b */ /* 0x000fe40003f28000 */
[----:B------:R-:W-:Y:S02]  /*7270*/  FSETP.GEU.AND P2, PT, R2, R115, PT ;  /* 0x000000730200720b */ /* 0x000fe40003f4e000 */
[----:B------:R-:W-:-:S05]  /*7280*/  FSETP.GT.AND P5, PT, R18, R15, PT ;  /* 0x0000000f1200720b */ /* 0x000fca0003fa4000 */
[----:B------:R-:W-:Y:S02]  /*7290*/  @P3 FSEL R3, R3, R72, P1 ;  /* 0x0000004803033208 */ /* 0x000fe40000800000 */
[C---:B------:R-:W-:Y:S02]  /*72a0*/  FSETP.NAN.AND P1, PT, R2.reuse, R2, PT ;  /* 0x000000020200720b */ /* 0x040fe40003f28000 */
[C---:B------:R-:W-:Y:S02]  /*72b0*/  FSETP.GEU.AND P3, PT, R3.reuse, R71, PT ;  /* 0x000000470300720b */ /* 0x040fe40003f6e000 */
[----:B------:R-:W-:Y:S02]  /*72c0*/  @P2 FSEL R2, R2, R115, P1 ;  /* 0x0000007302022208 */ /* 0x000fe40000800000 */
[----:B------:R-:W-:Y:S02]  /*72d0*/  FSETP.NAN.AND P1, PT, R3, R3, PT ;  /* 0x000000030300720b */ /* 0x000fe40003f28000 */
[----:B------:R-:W-:-:S02]  /*72e0*/  FSETP.GEU.AND P2, PT, R2, R114, PT ;  /* 0x000000720200720b */ /* 0x000fc40003f4e000 */
[----:B0-----:R-:W-:-:S05]  /*72f0*/  LOP3.LUT R10, R11, 0x1, RZ, 0xc0, !PT ;  /* 0x000000010b0a7812 */ /* 0x001fca00078ec0ff */
[----:B------:R-:W-:Y:S02]  /*7300*/  @P3 FSEL R3, R3, R71, P1 ;  /* 0x0000004703033208 */ /* 0x000fe40000800000 */
[C---:B------:R-:W-:Y:S02]  /*7310*/  FSETP.NAN.AND P1, PT, R2.reuse, R2, PT ;  /* 0x000000020200720b */ /* 0x040fe40003f28000 */
[C---:B------:R-:W-:Y:S02]  /*7320*/  FSETP.GEU.AND P3, PT, R3.reuse, R0, PT ;  /* 0x000000000300720b */ /* 0x040fe40003f6e000 */
[----:B------:R-:W-:Y:S02]  /*7330*/  @P2 FSEL R2, R2, R114, P1 ;  /* 0x0000007202022208 */ /* 0x000fe40000800000 */
[----:B------:R-:W-:Y:S02]  /*7340*/  FSETP.NAN.AND P1, PT, R3, R3, PT ;  /* 0x000000030300720b */ /* 0x000fe40003f28000 */
[----:B------:R-:W-:-:S07]  /*7350*/  FSETP.GEU.AND P2, PT, R2, R113, PT ;  /* 0x000000710200720b */ /* 0x000fce0003f4e000 */
        /* <DEDUP_REMOVED lines=65> */
[----:B------:R-:W-:-:S02]  /*7770*/  FSETP.GEU.AND P1, PT, R2, R73, PT ;  /* 0x000000490200720b */ /* 0x000fc40003f2e000 */
[----:B------:R-:W-:-:S04]  /*7780*/  FSETP.NAN.AND P4, PT, R18, R18, PT ;  /* 0x000000121200720b */ /* 0x000fc80003f88000 */
[----:B------:R-:W-:Y:S02]  /*7790*/  FSEL R15, R18, R15, P4 ;  /* 0x0000000f120f7208 */ /* 0x000fe40002000000 */
[----:B------:R-:W-:Y:S02]  /*77a0*/  @P2 FSEL R3, R3, R12, P3 ;  /* 0x0000000c03032208 */ /* 0x000fe40001800000 */
[C---:B------:R-:W-:Y:S02]  /*77b0*/  FSETP.NAN.AND P2, PT, R2.reuse, R2, PT ;  /* 0x000000020200720b */ /* 0x040fe40003f48000 */
[----:B------:R-:W-:Y:S01]  /*77c0*/  FSETP.NAN.AND P3, PT, R19, R19, PT ;  /* 0x000000131300720b */ /* 0x000fe20003f68000 */
[----:B------:R-:W0:Y:S01]  /*77d0*/  SHFL.BFLY PT, R0, R3, 0x10, 0x1f ;  /* 0x0e001f0003007f89 */ /* 0x000e2200000e0000 */
[----:B------:R-:W-:Y:S02]  /*77e0*/  @P1 FSEL R2, R2, R73, P2 ;  /* 0x0000004902021208 */ /* 0x000fe40001000000 */
[----:B------:R-:W-:-:S02]  /*77f0*/  FSEL R18, R18, R15, P5 ;  /* 0x0000000f12127208 */ /* 0x000fc40002800000 */
[CC--:B------:R-:W-:Y:S01]  /*7800*/  FSETP.GT.AND P1, PT, R19.reuse, R16.reuse, PT ;  /* 0x000000101300720b */ /* 0x0c0fe20003f24000 */
[----:B------:R-:W2:Y:S01]  /*7810*/  SHFL.BFLY PT, R5, R2, 0x10, 0x1f ;  /* 0x0e001f0002057f89 */ /* 0x000ea200000e0000 */
[C---:B------:R-:W-:Y:S02]  /*7820*/  FSEL R16, R19.reuse, R16, P3 ;  /* 0x0000001013107208 */ /* 0x040fe40001800000 */
[C---:B------:R-:W-:Y:S02]  /*7830*/  FSETP.GT.AND P3, PT, R18.reuse, R103, PT ;  /* 0x000000671200720b */ /* 0x040fe40003f64000 */
[----:B------:R-:W-:Y:S02]  /*7840*/  FSEL R16, R19, R16, P1 ;  /* 0x0000001013107208 */ /* 0x000fe40000800000 */
[----:B------:R-:W-:Y:S02]  /*7850*/  FSETP.NAN.AND P4, PT, R18, R18, PT ;  /* 0x000000121200720b */ /* 0x000fe40003f88000 */
[----:B------:R-:W-:-:S02]  /*7860*/  FSETP.GT.AND P2, PT, R16, R88, PT ;  /* 0x000000581000720b */ /* 0x000fc40003f44000 */
[----:B------:R-:W-:Y:S02]  /*7870*/  FSETP.NAN.AND P1, PT, R3, R3, PT ;  /* 0x000000030300720b */ /* 0x000fe40003f28000 */
[----:B------:R-:W-:-:S03]  /*7880*/  FSETP.NAN.AND P5, PT, R16, R16, PT ;  /* 0x000000101000720b */ /* 0x000fc60003fa8000 */
[----:B------:R-:W-:Y:S02]  /*7890*/  @!P3 FSEL R18, R18, R103, P4 ;  /* 0x000000671212b208 */ /* 0x000fe40002000000 */
[----:B------:R-:W-:Y:S02]  /*78a0*/  FSETP.NAN.AND P4, PT, R2, R2, PT ;  /* 0x000000020200720b */ /* 0x000fe40003f88000 */
[----:B------:R-:W-:Y:S02]  /*78b0*/  FSETP.GT.AND P3, PT, R18, R102, PT ;  /* 0x000000661200720b */ /* 0x000fe40003f64000 */
[C---:B0-----:R-:W-:Y:S02]  /*78c0*/  FSETP.GEU.AND P6, PT, R3.reuse, R0, PT ;  /* 0x000000000300720b */ /* 0x041fe40003fce000 */
[----:B------:R-:W-:Y:S02]  /*78d0*/  @!P2 FSEL R16, R16, R88, P5 ;  /* 0x000000581010a208 */ /* 0x000fe40002800000 */
[----:B------:R-:W-:-:S02]  /*78e0*/  @!P1 FSEL R3, R3, R0, !P6 ;  /* 0x0000000003039208 */ /* 0x000fc40007000000 */
[----:B--2---:R-:W-:Y:S02]  /*78f0*/  FSETP.GEU.AND P5, PT, R2, R5, PT ;  /* 0x000000050200720b */ /* 0x004fe40003fae000 */
[----:B------:R-:W-:Y:S01]  /*7900*/  FSETP.GT.AND P1, PT, R16, R87, PT ;  /* 0x000000571000720b */ /* 0x000fe20003f24000 */
[----:B------:R-:W0:Y:S01]  /*7910*/  SHFL.BFLY PT, R0, R3, 0x8, 0x1f ;  /* 0x0d001f0003007f89 */ /* 0x000e2200000e0000 */
[----:B------:R-:W-:Y:S02]  /*7920*/  FSETP.NAN.AND P2, PT, R18, R18, PT ;  /* 0x000000121200720b */ /* 0x000fe40003f48000 */
[----:B------:R-:W-:Y:S02]  /*7930*/  @!P4 FSEL R2, R2, R5, !P5 ;  /* 0x000000050202c208 */ /* 0x000fe40006800000 */
[----:B------:R-:W-:Y:S02]  /*7940*/  @!P3 FSEL R18, R18, R102, P2 ;  /* 0x000000661212b208 */ /* 0x000fe40001000000 */
[----:B------:R-:W-:Y:S01]  /*7950*/  FSETP.NAN.AND P3, PT, R16, R16, PT ;  /* 0x000000101000720b */ /* 0x000fe20003f68000 */
[----:B------:R-:W2:Y:S01]  /*7960*/  SHFL.BFLY PT, R5, R2, 0x8, 0x1f ;  /* 0x0d001f0002057f89 */ /* 0x000ea200000e0000 */
[----:B------:R-:W-:-:S03]  /*7970*/  FSETP.GT.AND P2, PT, R18, R101, PT ;  /* 0x000000651200720b */ /* 0x000fc60003f44000 */
[----:B------:R-:W-:Y:S02]  /*7980*/  @!P1 FSEL R16, R16, R87, P3 ;  /* 0x0000005710109208 */ /* 0x000fe40001800000 */
[----:B------:R-:W-:Y:S02]  /*7990*/  FSETP.NAN.AND P1, PT, R18, R18, PT ;  /* 0x000000121200720b */ /* 0x000fe40003f28000 */
[----:B------:R-:W-:-:S06]  /*79a0*/  FSETP.GT.AND P5, PT, R16, R86, PT ;  /* 0x000000561000720b */ /* 0x000fcc0003fa4000 */
[----:B------:R-:W-:Y:S02]  /*79b0*/  @!P2 FSEL R18, R18, R101, P1 ;  /* 0x000000651212a208 */ /* 0x000fe40000800000 */
[----:B------:R-:W-:Y:S02]  /*79c0*/  FSETP.NAN.AND P1, PT, R16, R16, PT ;  /* 0x000000101000720b */ /* 0x000fe40003f28000 */
[----:B------:R-:W-:Y:S02]  /*79d0*/  FSETP.GT.AND P3, PT, R18, R100, PT ;  /* 0x000000641200720b */ /* 0x000fe40003f64000 */
[----:B0-----:R-:W-:Y:S02]  /*79e0*/  FSETP.GEU.AND P4, PT, R3, R0, PT ;  /* 0x000000000300720b */ /* 0x001fe40003f8e000 */
[----:B------:R-:W-:Y:S02]  /*79f0*/  @!P5 FSEL R16, R16, R86, P1 ;  /* 0x000000561010d208 */ /* 0x000fe40000800000 */
[----:B--2---:R-:W-:-:S02]  /*7a00*/  FSETP.GEU.AND P1, PT, R2, R5, PT ;  /* 0x000000050200720b */ /* 0x004fc40003f2e000 */
[----:B------:R-:W-:Y:S02]  /*7a10*/  FSETP.GT.AND P2, PT, R16, R85, PT ;  /* 0x000000551000720b */ /* 0x000fe40003f44000 */
[C---:B------:R-:W-:Y:S02]  /*7a20*/  FSETP.NAN.AND P6, PT, R18.reuse, R18, PT ;  /* 0x000000121200720b */ /* 0x040fe40003fc8000 */
[C---:B------:R-:W-:Y:S02]  /*7a30*/  FSETP.NAN.AND P5, PT, R3.reuse, R3, PT ;  /* 0x000000030300720b */ /* 0x040fe40003fa8000 */
[----:B------:R-:W-:Y:S02]  /*7a40*/  @!P3 FSEL R18, R18, R100, P6 ;  /* 0x000000641212b208 */ /* 0x000fe40003000000 */
[----:B------:R-:W-:Y:S02]  /*7a50*/  @P4 FSEL R3, R3, R0, P5 ;  /* 0x0000000003034208 */ /* 0x000fe40002800000 */
[----:B------:R-:W-:-:S02]  /*7a60*/  FSETP.NAN.AND P4, PT, R2, R2, PT ;  /* 0x000000020200720b */ /* 0x000fc40003f88000 */
[----:B------:R-:W-:Y:S01]  /*7a70*/  FSETP.NAN.AND P5, PT, R16, R16, PT ;  /* 0x000000101000720b */ /* 0x000fe20003fa8000 */
[----:B------:R-:W0:Y:S01]  /*7a80*/  SHFL.BFLY PT, R0, R3, 0x4, 0x1f ;  /* 0x0c801f0003007f89 */ /* 0x000e2200000e0000 */
[----:B------:R-:W-:Y:S02]  /*7a90*/  FSETP.GT.AND P3, PT, R18, R99, PT ;  /* 0x000000631200720b */ /* 0x000fe40003f64000 */
[----:B------:R-:W-:Y:S02]  /*7aa0*/  @P1 FSEL R2, R2, R5, P4 ;  /* 0x0000000502021208 */ /* 0x000fe40002000000 */
[----:B------:R-:W-:Y:S02]  /*7ab0*/  @!P2 FSEL R16, R16, R85, P5 ;  /* 0x000000551010a208 */ /* 0x000fe40002800000 */
[----:B------:R-:W-:Y:S01]  /*7ac0*/  FSETP.NAN.AND P1, PT, R18, R18, PT ;  /* 0x000000121200720b */ /* 0x000fe20003f28000 */
[----:B------:R-:W2:Y:S01]  /*7ad0*/  SHFL.BFLY PT, R5, R2, 0x4, 0x1f ;  /* 0x0c801f0002057f89 */ /* 0x000ea200000e0000 */
[----:B------:R-:W-:-:S05]  /*7ae0*/  FSETP.GT.AND P2, PT, R16, R84, PT ;  /* 0x000000541000720b */ /* 0x000fca0003f44000 */
[----:B------:R-:W-:Y:S02]  /*7af0*/  @!P3 FSEL R18, R18, R99, P1 ;  /* 0x000000631212b208 */ /* 0x000fe40000800000 */
[----:B------:R-:W-:Y:S02]  /*7b00*/  FSETP.NAN.AND P1, PT, R16, R16, PT ;  /* 0x000000101000720b */ /* 0x000fe40003f28000 */
[C---:B------:R-:W-:Y:S02]  /*7b10*/  FSETP.GT.AND P3, PT, R18.reuse, R98, PT ;  /* 0x000000621200720b */ /* 0x040fe40003f64000 */
[----:B------:R-:W-:Y:S02]  /*7b20*/  FSETP.NAN.AND P4, PT, R18, R18, PT ;  /* 0x000000121200720b */ /* 0x000fe40003f88000 */
[----:B------:R-:W-:Y:S02]  /*7b30*/  @!P2 FSEL R16, R16, R84, P1 ;  /* 0x000000541010a208 */ /* 0x000fe40000800000 */
[----:B0-----:R-:W-:-:S02]  /*7b40*/  FSETP.GEU.AND P2, PT, R3, R0, PT ;  /* 0x000000000300720b */ /* 0x001fc40003f4e000 */
[C---:B------:R-:W-:Y:S02]  /*7b50*/  FSETP.GT.AND P1, PT, R16.reuse, R83, PT ;  /* 0x000000531000720b */ /* 0x040fe40003f24000 */
[----:B------:R-:W-:-:S03]  /*7b60*/  FSETP.NAN.AND P5, PT, R16, R16, PT ;  /* 0x000000101000720b */ /* 0x000fc60003fa8000 */
[----:B------:R-:W-:Y:S02]  /*7b70*/  @!P3 FSEL R18, R18, R98, P4 ;  /* 0x000000621212b208 */ /* 0x000fe40002000000 */
[----:B--2---:R-:W-:Y:S02]  /*7b80*/  FSETP.GEU.AND P3, PT, R2, R5, PT ;  /* 0x000000050200720b */ /* 0x004fe40003f6e000 */
[----:B------:R-:W-:-:S04]  /*7b90*/  FSETP.NAN.AND P4, PT, R3, R3, PT ;  /* 0x000000030300720b */ /* 0x000fc80003f88000 */
[----:B------:R-:W-:Y:S02]  /*7ba0*/  @!P1 FSEL R16, R16, R83, P5 ;  /* 0x0000005310109208 */ /* 0x000fe40002800000 */
[----:B------:R-:W-:Y:S02]  /*7bb0*/  @P2 FSEL R3, R3, R0, P4 ;  /* 0x0000000003032208 */ /* 0x000fe40002000000 */
[----:B------:R-:W-:Y:S02]  /*7bc0*/  FSETP.NAN.AND P1, PT, R2, R2, PT ;  /* 0x000000020200720b */ /* 0x000fe40003f28000 */
[----:B------:R-:W-:Y:S01]  /*7bd0*/  FSETP.GT.AND P2, PT, R18, R97, PT ;  /* 0x000000611200720b */ /* 0x000fe20003f44000 */
[----:B------:R-:W0:Y:S01]  /*7be0*/  SHFL.BFLY PT, R0, R3, 0x2, 0x1f ;  /* 0x0c401f0003007f89 */ /* 0x000e2200000e0000 */
[----:B------:R-:W-:Y:S02]  /*7bf0*/  FSETP.GT.AND P4, PT, R16, R82, PT ;  /* 0x000000521000720b */ /* 0x000fe40003f84000 */
[----:B------:R-:W-:-:S02]  /*7c00*/  @P3 FSEL R2, R2, R5, P1 ;  /* 0x0000000502023208 */ /* 0x000fc40000800000 */
[----:B------:R-:W-:Y:S02]  /*7c10*/  FSETP.NAN.AND P1, PT, R18, R18, PT ;  /* 0x000000121200720b */ /* 0x000fe40003f28000 */
[----:B------:R-:W-:Y:S01]  /*7c20*/  FSETP.NAN.AND P3, PT, R16, R16, PT ;  /* 0x000000101000720b */ /* 0x000fe20003f68000 */
[----:B------:R-:W2:Y:S04]  /*7c30*/  SHFL.BFLY PT, R5, R2, 0x2, 0x1f ;  /* 0x0c401f0002057f89 */ /* 0x000ea800000e0000 */
[----:B------:R-:W-:Y:S02]  /*7c40*/  @!P2 FSEL R18, R18, R97, P1 ;  /* 0x000000611212a208 */ /* 0x000fe40000800000 */
[----:B------:R-:W-:Y:S02]  /*7c50*/  @!P4 FSEL R16, R16, R82, P3 ;  /* 0x000000521010c208 */ /* 0x000fe40001800000 */
[----:B------:R-:W-:-:S02]  /*7c60*/  FSETP.GT.AND P2, PT, R18, R96, PT ;  /* 0x000000601200720b */ /* 0x000fc40003f44000 */
[----:B------:R-:W-:Y:S02]  /*7c70*/  FSETP.GT.AND P4, PT, R16, R81, PT ;  /* 0x000000511000720b */ /* 0x000fe40003f84000 */
[----:B------:R-:W-:Y:S02]  /*7c80*/  FSETP.NAN.AND P3, PT, R18, R18, PT ;  /* 0x000000121200720b */ /* 0x000fe40003f68000 */
[----:B------:R-:W-:Y:S02]  /*7c90*/  FSETP.NAN.AND P5, PT, R16, R16, PT ;  /* 0x000000101000720b */ /* 0x000fe40003fa8000 */
[----:B0-----:R-:W-:-:S05]  /*7ca0*/  FSETP.GEU.AND P1, PT, R3, R0, PT ;  /* 0x000000000300720b */ /* 0x001fca0003f2e000 */
[----:B------:R-:W-:Y:S02]  /*7cb0*/  @!P2 FSEL R18, R18, R96, P3 ;  /* 0x000000601212a208 */ /* 0x000fe40001800000 */
[----:B------:R-:W-:Y:S02]  /*7cc0*/  @!P4 FSEL R16, R16, R81, P5 ;  /* 0x000000511010c208 */ /* 0x000fe40002800000 */
[----:B--2---:R-:W-:Y:S02]  /*7cd0*/  FSETP.GEU.AND P3, PT, R2, R5, PT ;  /* 0x000000050200720b */ /* 0x004fe40003f6e000 */
[C---:B------:R-:W-:Y:S02]  /*7ce0*/  FSETP.GT.AND P4, PT, R16.reuse, R80, PT ;  /* 0x000000501000720b */ /* 0x040fe40003f84000 */
[----:B------:R-:W-:Y:S02]  /*7cf0*/  FSETP.NAN.AND P5, PT, R3, R3, PT ;  /* 0x000000030300720b */ /* 0x000fe40003fa8000 */
[----:B------:R-:W-:-:S02]  /*7d00*/  FSETP.NAN.AND P6, PT, R16, R16, PT ;  /* 0x000000101000720b */ /* 0x000fc40003fc8000 */
[----:B------:R-:W-:Y:S02]  /*7d10*/  @P1 FSEL R3, R3, R0, P5 ;  /* 0x0000000003031208 */ /* 0x000fe40002800000 */
[----:B------:R-:W-:Y:S02]  /*7d20*/  FSETP.NAN.AND P1, PT, R2, R2, PT ;  /* 0x000000020200720b */ /* 0x000fe40003f28000 */
[----:B------:R-:W-:Y:S01]  /*7d30*/  FSETP.GT.AND P2, PT, R18, R95, PT ;  /* 0x0000005f1200720b */ /* 0x000fe20003f44000 */
[----:B------:R-:W-:Y:S01]  /*7d40*/  IMAD.MOV.U32 R0, RZ, RZ, R3 ;  /* 0x000000ffff007224 */ /* 0x000fe200078e0003 */
[----:B------:R-:W-:Y:S02]  /*7d50*/  @P3 FSEL R2, R2, R5, P1 ;  /* 0x0000000502023208 */ /* 0x000fe40000800000 */
[----:B------:R-:W-:Y:S02]  /*7d60*/  @!P4 FSEL R16, R16, R80, P6 ;  /* 0x000000501010c208 */ /* 0x000fe40003000000 */
[----:B------:R-:W0:Y:S01]  /*7d70*/  SHFL.BFLY PT, R5, R0, 0x1, 0x1f ;  /* 0x0c201f0000057f89 */ /* 0x000e2200000e0000 */
[----:B------:R-:W-:-:S02]  /*7d80*/  FSETP.NAN.AND P5, PT, R18, R18, PT ;  /* 0x000000121200720b */ /* 0x000fc40003fa8000 */
[C---:B------:R-:W-:Y:S01]  /*7d90*/  FSETP.GT.AND P3, PT, R16.reuse, R79, PT ;  /* 0x0000004f1000720b */ /* 0x040fe20003f64000 */
[----:B------:R-:W2:Y:S01]  /*7da0*/  SHFL.BFLY PT, R3, R2, 0x1, 0x1f ;  /* 0x0c201f0002037f89 */ /* 0x000ea200000e0000 */
[----:B------:R-:W-:Y:S02]  /*7db0*/  FSETP.NAN.AND P4, PT, R16, R16, PT ;  /* 0x000000101000720b */ /* 0x000fe40003f88000 */
[----:B------:R-:W-:-:S04]  /*7dc0*/  @!P2 FSEL R18, R18, R95, P5 ;  /* 0x0000005f1212a208 */ /* 0x000fc80002800000 */
[C---:B------:R-:W-:Y:S02]  /*7dd0*/  FSETP.GT.AND P1, PT, R18.reuse, R94, PT ;  /* 0x0000005e1200720b */ /* 0x040fe40003f24000 */
[----:B------:R-:W-:-:S03]  /*7de0*/  FSETP.NAN.AND P2, PT, R18, R18, PT ;  /* 0x000000121200720b */ /* 0x000fc60003f48000 */
[----:B------:R-:W-:-:S04]  /*7df0*/  @!P3 FSEL R16, R16, R79, P4 ;  /* 0x0000004f1010b208 */ /* 0x000fc80002000000 */
[C---:B------:R-:W-:Y:S02]  /*7e00*/  FSETP.GT.AND P5, PT, R16.reuse, R78, PT ;  /* 0x0000004e1000720b */ /* 0x040fe40003fa4000 */
[----:B------:R-:W-:Y:S02]  /*7e10*/  FSETP.NAN.AND P6, PT, R16, R16, PT ;  /* 0x000000101000720b */ /* 0x000fe40003fc8000 */
[----:B------:R-:W-:Y:S02]  /*7e20*/  @!P1 FSEL R18, R18, R94, P2 ;  /* 0x0000005e12129208 */ /* 0x000fe40001000000 */
[----:B0-----:R-:W-:Y:S02]  /*7e30*/  FSETP.GEU.AND P3, PT, R0, R5, PT ;  /* 0x000000050000720b */ /* 0x001fe40003f6e000 */
[----:B--2---:R-:W-:Y:S02]  /*7e40*/  FSETP.GEU.AND P4, PT, R2, R3, PT ;  /* 0x000000030200720b */ /* 0x004fe40003f8e000 */
[----:B------:R-:W-:-:S02]  /*7e50*/  FSETP.GT.AND P1, PT, R18, R92, PT ;  /* 0x0000005c1200720b */ /* 0x000fc40003f24000 */
[----:B------:R-:W-:Y:S02]  /*7e60*/  FSETP.NAN.AND P2, PT, R18, R18, PT ;  /* 0x000000121200720b */ /* 0x000fe40003f48000 */
[----:B------:R-:W-:Y:S02]  /*7e70*/  @!P5 FSEL R16, R16, R78, P6 ;  /* 0x0000004e1010d208 */ /* 0x000fe40003000000 */
[----:B------:R-:W-:Y:S02]  /*7e80*/  FSETP.NAN.AND P6, PT, R2, R2, PT ;  /* 0x000000020200720b */ /* 0x000fe40003fc8000 */
[----:B------:R-:W-:-:S03]  /*7e90*/  FSETP.NAN.AND P5, PT, R0, R0, PT ;  /* 0x000000000000720b */ /* 0x000fc60003fa8000 */
[----:B------:R-:W-:Y:S02]  /*7ea0*/  @P4 SEL R2, R2, R3, P6 ;  /* 0x0000000302024207 */ /* 0x000fe40003000000 */
[----:B------:R-:W-:Y:S02]  /*7eb0*/  LOP3.LUT P4, RZ, R11, 0x1f, RZ, 0xc0, !PT ;  /* 0x0000001f0bff7812 */ /* 0x000fe4000788c0ff */
[----:B------:R-:W-:Y:S02]  /*7ec0*/  SHF.R.U32.HI R3, RZ, 0x3, R11 ;  /* 0x00000003ff037819 */ /* 0x000fe4000001160b */
[----:B------:R-:W-:Y:S02]  /*7ed0*/  @P3 SEL R0, R0, R5, P5 ;  /* 0x0000000500003207 */ /* 0x000fe40002800000 */
[----:B------:R-:W-:Y:S02]  /*7ee0*/  LOP3.LUT R3, R3, 0x3c, RZ, 0xc0, !PT ;  /* 0x0000003c03037812 */ /* 0x000fe400078ec0ff */
[----:B------:R-:W-:-:S02]  /*7ef0*/  @!P1 FSEL R18, R18, R92, P2 ;  /* 0x0000005c12129208 */ /* 0x000fc40001000000 */
[----:B------:R-:W-:Y:S02]  /*7f00*/  FSETP.GT.AND P2, PT, R16, R77, PT ;  /* 0x0000004d1000720b */ /* 0x000fe40003f44000 */
[C---:B------:R-:W-:Y:S01]  /*7f10*/  FSETP.GT.AND P1, PT, R18.reuse, R91, PT ;  /* 0x0000005b1200720b */ /* 0x040fe20003f24000 */
[----:B------:R-:W-:Y:S01]  /*7f20*/  @!P4 STS [R3], R2 ;  /* 0x000000020300c388 */ /* 0x000fe20000000800 */
[----:B------:R-:W-:Y:S02]  /*7f30*/  ISETP.GE.AND P3, PT, R11, 0x20, PT ;  /* 0x000000200b00780c */ /* 0x000fe40003f66270 */
[----:B------:R-:W-:Y:S01]  /*7f40*/  FSETP.NAN.AND P5, PT, R18, R18, PT ;  /* 0x000000121200720b */ /* 0x000fe20003fa8000 */
[----:B------:R-:W-:Y:S04]  /*7f50*/  @!P4 STS [R3+0x40], R0 ;  /* 0x000040000300c388 */ /* 0x000fe80000000800 */
[----:B------:R-:W-:Y:S01]  /*7f60*/  BAR.SYNC.DEFER_BLOCKING 0x0 ;  /* 0x0000000000007b1d */ /* 0x000fe20000010000 */
[----:B------:R-:W-:-:S03]  /*7f70*/  FSETP.NAN.AND P6, PT, R16, R16, PT ;  /* 0x000000101000720b */ /* 0x000fc60003fc8000 */
[----:B------:R-:W-:Y:S02]  /*7f80*/  @!P1 FSEL R18, R18, R91, P5 ;  /* 0x0000005b12129208 */ /* 0x000fe40002800000 */
[----:B------:R-:W-:Y:S02]  /*7f90*/  @!P2 FSEL R16, R16, R77, P6 ;  /* 0x0000004d1010a208 */ /* 0x000fe40003000000 */
[----:B------:R-:W-:Y:S02]  /*7fa0*/  FSETP.GT.AND P2, PT, R18, R90, PT ;  /* 0x0000005a1200720b */ /* 0x000fe40003f44000 */
[----:B------:R-:W-:Y:S02]  /*7fb0*/  FSETP.GT.AND P1, PT, R16, R76, PT ;  /* 0x0000004c1000720b */ /* 0x000fe40003f24000 */
[----:B------:R-:W-:-:S09]  /*7fc0*/  FSETP.NAN.AND P5, PT, R18, R18, PT ;  /* 0x000000121200720b */ /* 0x000fd20003fa8000 */
[----:B------:R-:W-:Y:S02]  /*7fd0*/  @!P2 FSEL R18, R18, R90, P5 ;  /* 0x0000005a1212a208 */ /* 0x000fe40002800000 */
[----:B------:R-:W-:Y:S01]  /*7fe0*/  FSETP.NAN.AND P5, PT, R16, R16, PT ;  /* 0x000000101000720b */ /* 0x000fe20003fa8000 */
[----:B------:R-:W0:Y:S01]  /*7ff0*/  @!P3 LDS R4, [R11.X4] ;  /* 0x000000000b04b984 */ /* 0x000e220000004800 */
[----:B------:R-:W-:Y:S02]  /*8000*/  FSETP.GT.AND P2, PT, R18, R89, PT ;  /* 0x000000591200720b */ /* 0x000fe40003f44000 */
[----:B------:R-:W-:Y:S02]  /*8010*/  @!P1 FSEL R16, R16, R76, P5 ;  /* 0x0000004c10109208 */ /* 0x000fe40002800000 */
[----:B------:R-:W-:Y:S02]  /*8020*/  FSETP.NAN.AND P1, PT, R18, R18, PT ;  /* 0x000000121200720b */ /* 0x000fe40003f28000 */
[----:B------:R-:W-:-:S07]  /*8030*/  FSETP.GT.AND P5, PT, R16, R75, PT ;  /* 0x0000004b1000720b */ /* 0x000fce0003fa4000 */
[----:B------:R-:W-:Y:S02]  /*8040*/  @!P2 FSEL R18, R18, R89, P1 ;  /* 0x000000591212a208 */ /* 0x000fe40000800000 */
[----:B------:R-:W-:-:S03]  /*8050*/  FSETP.NAN.AND P1, PT, R16, R16, PT ;  /* 0x000000101000720b */ /* 0x000fc60003f28000 */
[----:B------:R-:W2:Y:S01]  /*8060*/  SHFL.BFLY PT, R7, R18, 0x10, 0x1f ;  /* 0x0e001f0012077f89 */ /* 0x000ea200000e0000 */
[----:B------:R-:W-:Y:S02]  /*8070*/  @!P5 FSEL R16, R16, R75, P1 ;  /* 0x0000004b1010d208 */ /* 0x000fe40000800000 */
[----:B------:R-:W-:Y:S02]  /*8080*/  FSETP.NAN.AND P5, PT, R18, R18, PT ;  /* 0x000000121200720b */ /* 0x000fe40003fa8000 */
[----:B------:R-:W-:Y:S01]  /*8090*/  FSETP.NAN.AND P1, PT, R16, R16, PT ;  /* 0x000000101000720b */ /* 0x000fe20003f28000 */
[----:B------:R-:W3:Y:S04]  /*80a0*/  SHFL.BFLY PT, R9, R16, 0x10, 0x1f ;  /* 0x0e001f0010097f89 */ /* 0x000ee800000e0000 */
[----:B0-----:R-:W0:Y:S01]  /*80b0*/  SHFL.BFLY PT, R5, R4, 0x8, 0x1f ;  /* 0x0d001f0004057f89 */ /* 0x001e2200000e0000 */
[----:B--2---:R-:W-:-:S05]  /*80c0*/  FSETP.GT.AND P2, PT, R18, R7, PT ;  /* 0x000000071200720b */ /* 0x004fca0003f44000 */
[----:B------:R-:W-:Y:S02]  /*80d0*/  @!P5 FSEL R18, R18, R7, P2 ;  /* 0x000000071212d208 */ /* 0x000fe40001000000 */
[----:B---3--:R-:W-:-:S03]  /*80e0*/  FSETP.GT.AND P2, PT, R16, R9, PT ;  /* 0x000000091000720b */ /* 0x008fc60003f44000 */
[----:B------:R-:W2:Y:S01]  /*80f0*/  SHFL.BFLY PT, R7, R18, 0x8, 0x1f ;  /* 0x0d001f0012077f89 */ /* 0x000ea200000e0000 */
[----:B------:R-:W-:Y:S02]  /*8100*/  @!P1 FSEL R16, R16, R9, P2 ;  /* 0x0000000910109208 */ /* 0x000fe40001000000 */
[----:B------:R-:W-:-:S03]  /*8110*/  FSETP.NAN.AND P1, PT, R4, R4, PT ;  /* 0x000000040400720b */ /* 0x000fc60003f28000 */
[----:B------:R-:W3:Y:S01]  /*8120*/  SHFL.BFLY PT, R9, R16, 0x8, 0x1f ;  /* 0x0d001f0010097f89 */ /* 0x000ee200000e0000 */
[----:B0-----:R-:W-:-:S04]  /*8130*/  FSETP.GEU.AND P5, PT, R4, R5, PT ;  /* 0x000000050400720b */ /* 0x001fc80003fae000 */
[----:B------:R-:W-:Y:S02]  /*8140*/  FSEL R5, R4, R5, !P5 ;  /* 0x0000000504057208 */ /* 0x000fe40006800000 */
[----:B------:R-:W-:Y:S02]  /*8150*/  FSETP.NAN.AND P5, PT, R18, R18, PT ;  /* 0x000000121200720b */ /* 0x000fe40003fa8000 */
[----:B------:R-:W-:Y:S02]  /*8160*/  FSEL R4, R4, R5, P1 ;  /* 0x0000000504047208 */ /* 0x000fe40000800000 */
[----:B--2---:R-:W-:-:S03]  /*8170*/  FSETP.GT.AND P2, PT, R18, R7, PT ;  /* 0x000000071200720b */ /* 0x004fc60003f44000 */
[----:B------:R-:W0:Y:S01]  /*8180*/  SHFL.BFLY PT, R5, R4, 0x4, 0x1f ;  /* 0x0c801f0004057f89 */ /* 0x000e2200000e0000 */
[----:B---3--:R-:W-:-:S09]  /*8190*/  FSETP.GT.AND P1, PT, R16, R9, PT ;  /* 0x000000091000720b */ /* 0x008fd20003f24000 */
[----:B------:R-:W-:Y:S02]  /*81a0*/  @!P2 FSEL R18, R18, R7, P5 ;  /* 0x000000071212a208 */ /* 0x000fe40002800000 */
[----:B------:R-:W-:-:S03]  /*81b0*/  FSETP.NAN.AND P2, PT, R16, R16, PT ;  /* 0x000000101000720b */ /* 0x000fc60003f48000 */
[----:B------:R-:W2:Y:S01]  /*81c0*/  SHFL.BFLY PT, R7, R18, 0x4, 0x1f ;  /* 0x0c801f0012077f89 */ /* 0x000ea200000e0000 */
[----:B------:R-:W-:Y:S02]  /*81d0*/  @!P1 FSEL R16, R16, R9, P2 ;  /* 0x0000000910109208 */ /* 0x000fe40001000000 */
[----:B------:R-:W-:-:S03]  /*81e0*/  FSETP.NAN.AND P1, PT, R4, R4, PT ;  /* 0x000000040400720b */ /* 0x000fc60003f28000 */
[----:B------:R-:W3:Y:S01]  /*81f0*/  SHFL.BFLY PT, R9, R16, 0x4, 0x1f ;  /* 0x0c801f0010097f89 */ /* 0x000ee200000e0000 */
[----:B0-----:R-:W-:-:S13]  /*8200*/  FSETP.GEU.AND P5, PT, R4, R5, PT ;  /* 0x000000050400720b */ /* 0x001fda0003fae000 */
[----:B------:R-:W-:Y:S02]  /*8210*/  @P5 FSEL R4, R4, R5, P1 ;  /* 0x0000000504045208 */ /* 0x000fe40000800000 */
[C---:B------:R-:W-:Y:S02]  /*8220*/  FSETP.NAN.AND P5, PT, R18.reuse, R18, PT ;  /* 0x000000121200720b */ /* 0x040fe40003fa8000 */
[----:B--2---:R-:W-:Y:S01]  /*8230*/  FSETP.GT.AND P2, PT, R18, R7, PT ;  /* 0x000000071200720b */ /* 0x004fe20003f44000 */
[----:B------:R-:W0:Y:S01]  /*8240*/  SHFL.BFLY PT, R5, R4, 0x2, 0x1f ;  /* 0x0c401f0004057f89 */ /* 0x000e2200000e0000 */
[----:B---3--:R-:W-:-:S11]  /*8250*/  FSETP.GT.AND P1, PT, R16, R9, PT ;  /* 0x000000091000720b */ /* 0x008fd60003f24000 */
[----:B------:R-:W-:Y:S02]  /*8260*/  @!P2 FSEL R18, R18, R7, P5 ;  /* 0x000000071212a208 */ /* 0x000fe40002800000 */
[----:B------:R-:W-:-:S03]  /*8270*/  FSETP.NAN.AND P2, PT, R16, R16, PT ;  /* 0x000000101000720b */ /* 0x000fc60003f48000 */
[----:B------:R-:W2:Y:S01]  /*8280*/  SHFL.BFLY PT, R7, R18, 0x2, 0x1f ;  /* 0x0c401f0012077f89 */ /* 0x000ea200000e0000 */
[----:B------:R-:W-:Y:S02]  /*8290*/  @!P1 FSEL R16, R16, R9, P2 ;  /* 0x0000000910109208 */ /* 0x000fe40001000000 */
[----:B------:R-:W-:Y:S02]  /*82a0*/  FSETP.NAN.AND P1, PT, R4, R4, PT ;  /* 0x000000040400720b */ /* 0x000fe40003f28000 */
[----:B------:R-:W-:Y:S01]  /*82b0*/  FSETP.NAN.AND P6, PT, R16, R16, PT ;  /* 0x000000101000720b */ /* 0x000fe20003fc8000 */
        /* <DEDUP_REMOVED lines=8> */
[----:B------:R-:W-:-:S04]  /*8340*/  LOP3.LUT P1, RZ, R11, 0xf, RZ, 0xc0, !PT ;  /* 0x0000000f0bff7812 */ /* 0x000fc8000782c0ff */
[----:B------:R-:W-:Y:S02]  /*8350*/  ISETP.LT.AND P1, PT, R11, 0x20, !P1 ;  /* 0x000000200b00780c */ /* 0x000fe40004f21270 */
[----:B------:R-:W-:Y:S02]  /*8360*/  @!P2 FSEL R16, R16, R9, P6 ;  /* 0x000000091010a208 */ /* 0x000fe40003000000 */
[C---:B------:R-:W-:Y:S02]  /*8370*/  FSETP.NAN.AND P2, PT, R4.reuse, R4, PT ;  /* 0x000000040400720b */ /* 0x040fe40003f48000 */
[----:B0-----:R-:W-:Y:S01]  /*8380*/  FSETP.GEU.AND P5, PT, R4, R5, PT ;  /* 0x000000050400720b */ /* 0x001fe20003fae000 */
[----:B------:R-:W0:Y:S01]  /*8390*/  SHFL.BFLY PT, R9, R16, 0x1, 0x1f ;  /* 0x0c201f0010097f89 */ /* 0x000e2200000e0000 */
[----:B------:R-:W-:-:S11]  /*83a0*/  FSETP.NAN.AND P6, PT, R18, R18, PT ;  /* 0x000000121200720b */ /* 0x000fd60003fc8000 */
[----:B------:R-:W-:Y:S02]  /*83b0*/  @P5 SEL R4, R4, R5, P2 ;  /* 0x0000000504045207 */ /* 0x000fe40001000000 */
[----:B------:R-:W2:Y:S04]  /*83c0*/  SHFL.BFLY PT, R5, R18, 0x1, 0x1f ;  /* 0x0c201f0012057f89 */ /* 0x000ea800000e0000 */
[----:B------:R-:W-:Y:S04]  /*83d0*/  @P1 STS [R11.X4], R4 ;  /* 0x000000040b001388 */ /* 0x000fe80000004800 */
[----:B------:R-:W-:Y:S01]  /*83e0*/  BAR.SYNC.DEFER_BLOCKING 0x0 ;  /* 0x0000000000007b1d */ /* 0x000fe20000010000 */
[----:B0-----:R-:W-:-:S02]  /*83f0*/  FSETP.GT.AND P2, PT, R16, R9, PT ;  /* 0x000000091000720b */ /* 0x001fc40003f44000 */
[----:B--2---:R-:W-:-:S03]  /*8400*/  FSETP.GT.AND P5, PT, R18, R5, PT ;  /* 0x000000051200720b */ /* 0x004fc60003fa4000 */
[----:B------:R-:W-:Y:S04]  /*8410*/  LDS R6, [RZ] ;  /* 0x00000000ff067984 */ /* 0x000fe80000000800 */
[----:B------:R-:W0:Y:S06]  /*8420*/  LDS R7, [0x40] ;  /* 0x00004000ff077984 */ /* 0x000e2c0000000800 */
[----:B------:R-:W-:Y:S01]  /*8430*/  @!P5 SEL R18, R18, R5, P6 ;  /* 0x000000051212d207 */ /* 0x000fe20003000000 */
[----:B------:R-:W-:Y:S01]  /*8440*/  BAR.SYNC.DEFER_BLOCKING 0x0 ;  /* 0x0000000000007b1d */ /* 0x000fe20000010000 */
[----:B------:R-:W-:-:S04]  /*8450*/  FSETP.NAN.AND P5, PT, R16, R16, PT ;  /* 0x000000101000720b */ /* 0x000fc80003fa8000 */
[----:B------:R-:W-:Y:S01]  /*8460*/  @!P2 SEL R16, R16, R9, P5 ;  /* 0x000000091010a207 */ /* 0x000fe20002800000 */
[----:B0-----:R-:W-:Y:S04]  /*8470*/  STS.64 [RZ], R6 ;  /* 0x00000006ff007388 */ /* 0x001fe80000000a00 */
[----:B------:R-:W-:Y:S06]  /*8480*/  BAR.SYNC.DEFER_BLOCKING 0x0 ;  /* 0x0000000000007b1d */ /* 0x000fec0000010000 */
[----:B------:R-:W-:Y:S04]  /*8490*/  LDS R0, [R10.X4] ;  /* 0x000000000a007984 */ /* 0x000fe80000004800 */
[----:B------:R-:W-:Y:S06]  /*84a0*/  BAR.SYNC.DEFER_BLOCKING 0x0 ;  /* 0x0000000000007b1d */ /* 0x000fec0000010000 */
[----:B------:R-:W-:Y:S04]  /*84b0*/  @!P4 STS [R3], R18 ;  /* 0x000000120300c388 */ /* 0x000fe80000000800 */
[----:B------:R-:W-:Y:S04]  /*84c0*/  @!P4 STS [R3+0x40], R16 ;  /* 0x000040100300c388 */ /* 0x000fe80000000800 */
[----:B------:R-:W-:Y:S06]  /*84d0*/  BAR.SYNC.DEFER_BLOCKING 0x0 ;  /* 0x0000000000007b1d */ /* 0x000fec0000010000 */
[----:B------:R-:W0:Y:S04]  /*84e0*/  @!P3 LDS R8, [R11.X4] ;  /* 0x000000000b08b984 */ /* 0x000e280000004800 */
[----:B0-----:R-:W0:Y:S01]  /*84f0*/  SHFL.BFLY PT, R5, R8, 0x8, 0x1f ;  /* 0x0d001f0008057f89 */ /* 0x001e2200000e0000 */
[----:B------:R-:W-:-:S02]  /*8500*/  FSETP.NAN.AND P3, PT, R8, R8, PT ;  /* 0x000000080800720b */ /* 0x000fc40003f68000 */
[----:B0-----:R-:W-:-:S04]  /*8510*/  FSETP.GT.AND P2, PT, R8, R5, PT ;  /* 0x000000050800720b */ /* 0x001fc80003f44000 */
[----:B------:R-:W-:-:S04]  /*8520*/  FSEL R5, R8, R5, P2 ;  /* 0x0000000508057208 */ /* 0x000fc80001000000 */
[----:B------:R-:W-:-:S04]  /*8530*/  FSEL R5, R8, R5, P3 ;  /* 0x0000000508057208 */ /* 0x000fc80001800000 */
[C---:B------:R-:W-:Y:S01]  /*8540*/  FSETP.NAN.AND P3, PT, R5.reuse, R5, PT ;  /* 0x000000050500720b */ /* 0x040fe20003f68000 */
[----:B------:R-:W0:Y:S02]  /*8550*/  SHFL.BFLY PT, R2, R5, 0x4, 0x1f ;  /* 0x0c801f0005027f89 */ /* 0x000e2400000e0000 */
[----:B0-----:R-:W-:-:S13]  /*8560*/  FSETP.GT.AND P2, PT, R5, R2, PT ;  /* 0x000000020500720b */ /* 0x001fda0003f44000 */
[----:B------:R-:W-:-:S04]  /*8570*/  @!P2 FSEL R5, R5, R2, P3 ;  /* 0x000000020505a208 */ /* 0x000fc80001800000 */
[C---:B------:R-:W-:Y:S01]  /*8580*/  FSETP.NAN.AND P3, PT, R5.reuse, R5, PT ;  /* 0x000000050500720b */ /* 0x040fe20003f68000 */
[----:B------:R-:W0:Y:S02]  /*8590*/  SHFL.BFLY PT, R2, R5, 0x2, 0x1f ;  /* 0x0c401f0005027f89 */ /* 0x000e2400000e0000 */
[----:B0-----:R-:W-:-:S13]  /*85a0*/  FSETP.GT.AND P2, PT, R5, R2, PT ;  /* 0x000000020500720b */ /* 0x001fda0003f44000 */
[----:B------:R-:W-:-:S04]  /*85b0*/  @!P2 FSEL R5, R5, R2, P3 ;  /* 0x000000020505a208 */ /* 0x000fc80001800000 */
[C---:B------:R-:W-:Y:S01]  /*85c0*/  FSETP.NAN.AND P3, PT, R5.reuse, R5, PT ;  /* 0x000000050500720b */ /* 0x040fe20003f68000 */
[----:B------:R-:W0:Y:S02]  /*85d0*/  SHFL.BFLY PT, R2, R5, 0x1, 0x1f ;  /* 0x0c201f0005027f89 */ /* 0x000e2400000e0000 */
[----:B0-----:R-:W-:-:S13]  /*85e0*/  FSETP.GT.AND P2, PT, R5, R2, PT ;  /* 0x000000020500720b */ /* 0x001fda0003f44000 */
[----:B------:R-:W-:-:S05]  /*85f0*/  @!P2 SEL R5, R5, R2, P3 ;  /* 0x000000020505a207 */ /* 0x000fca0001800000 */
[----:B------:R-:W-:Y:S04]  /*8600*/  @P1 STS [R11.X4], R5 ;  /* 0x000000050b001388 */ /* 0x000fe80000004800 */
[----:B------:R-:W-:Y:S01]  /*8610*/  BAR.SYNC.DEFER_BLOCKING 0x0 ;  /* 0x0000000000007b1d */ /* 0x000fe20000010000 */
[----:B------:R-:W-:-:S04]  /*8620*/  FSETP.GE.AND P1, PT, R6, RZ, PT ;  /* 0x000000ff0600720b */ /* 0x000fc80003f26000 */
[----:B------:R-:W-:Y:S02]  /*8630*/  FSEL R6, R6, RZ, !P1 ;  /* 0x000000ff06067208 */ /* 0x000fe40004800000 */
[----:B------:R-:W-:-:S03]  /*8640*/  FSETP.GE.AND P1, PT, R7, RZ, PT ;  /* 0x000000ff0700720b */ /* 0x000fc60003f26000 */
[----:B------:R-:W-:Y:S01]  /*8650*/  FADD R6, RZ, -R6 ;  /* 0x80000006ff067221 */ /* 0x000fe20000000000 */
[----:B------:R-:W-:-:S04]  /*8660*/  FSEL R7, R7, RZ, !P1 ;  /* 0x000000ff07077208 */ /* 0x000fc80004800000 */
[----:B------:R-:W-:Y:S01]  /*8670*/  FSETP.NAN.AND P2, PT, R6, R6, PT ;  /* 0x000000060600720b */ /* 0x000fe20003f48000 */
[----:B------:R-:W-:-:S05]  /*8680*/  FADD R7, RZ, -R7 ;  /* 0x80000007ff077221 */ /* 0x000fca0000000000 */
[----:B------:R-:W-:Y:S01]  /*8690*/  FSETP.NAN.AND P3, PT, R7, R7, PT ;  /* 0x000000070700720b */ /* 0x000fe20003f68000 */
[----:B------:R-:W0:Y:S04]  /*86a0*/  LDS R2, [RZ] ;  /* 0x00000000ff027984 */ /* 0x000e280000000800 */
[----:B------:R-:W2:Y:S04]  /*86b0*/  LDS R3, [0x40] ;  /* 0x00004000ff037984 */ /* 0x000ea80000000800 */
[----:B------:R-:W-:Y:S01]  /*86c0*/  BAR.SYNC.DEFER_BLOCKING 0x0 ;  /* 0x0000000000007b1d */ /* 0x000fe20000010000 */
[----:B0-----:R-:W-:-:S05]  /*86d0*/  FSETP.GTU.AND P1, PT, R2, RZ, PT ;  /* 0x000000ff0200720b */ /* 0x001fca0003f2c000 */
[----:B--2---:R1:W-:Y:S01]  /*86e0*/  STS.64 [RZ], R2 ;  /* 0x00000002ff007388 */ /* 0x0043e20000000a00 */
[----:B------:R-:W-:-:S03]  /*86f0*/  FSEL R5, R2, RZ, P1 ;  /* 0x000000ff02057208 */ /* 0x000fc60000800000 */
[----:B------:R-:W-:Y:S01]  /*8700*/  BAR.SYNC.DEFER_BLOCKING 0x0 ;  /* 0x0000000000007b1d */ /* 0x000fe20000010000 */
[C---:B------:R-:W-:Y:S02]  /*8710*/  FSETP.GTU.AND P4, PT, R3.reuse, RZ, PT ;  /* 0x000000ff0300720b */ /* 0x040fe40003f8c000 */
[CC--:B------:R-:W-:Y:S02]  /*8720*/  FSETP.GT.AND P1, PT, R6.reuse, R5.reuse, PT ;  /* 0x000000050600720b */ /* 0x0c0fe40003f24000 */
[----:B------:R-:W-:Y:S02]  /*8730*/  FSEL R4, R3, RZ, P4 ;  /* 0x000000ff03047208 */ /* 0x000fe40002000000 */
[----:B------:R-:W-:Y:S02]  /*8740*/  @!P2 FSEL R6, R6, R5, P1 ;  /* 0x000000050606a208 */ /* 0x000fe40000800000 */
[-C--:B------:R-:W-:Y:S02]  /*8750*/  FSETP.GT.AND P1, PT, R7, R4.reuse, PT ;  /* 0x000000040700720b */ /* 0x080fe40003f24000 */
[----:B-1----:R-:W-:Y:S01]  /*8760*/  SHF.L.U32 R2, R125, 0x1, RZ ;  /* 0x000000017d027819 */ /* 0x002fe200000006ff */
[----:B------:R-:W-:Y:S01]  /*8770*/  FMUL R6, R6, 0.0078740157186985015869 ;  /* 0x3c01020406067820 */ /* 0x000fe20000400000 */
[----:B------:R-:W-:Y:S01]  /*8780*/  @!P3 FSEL R7, R7, R4, P1 ;  /* 0x000000040707b208 */ /* 0x000fe20000800000 */
[----:B------:R-:W-:Y:S01]  /*8790*/  IMAD.MOV.U32 R4, RZ, RZ, 0x2 ;  /* 0x00000002ff047424 */ /* 0x000fe200078e00ff */
[----:B------:R-:W-:-:S02]  /*87a0*/  LOP3.LUT R9, R2, 0x1, R11, 0xf8, !PT ;  /* 0x0000000102097812 */ /* 0x000fc400078ef80b */
[C---:B------:R-:W-:Y:S01]  /*87b0*/  FSETP.GT.AND P1, PT, R6.reuse, 9.9999997473787516356e-06, PT ;  /* 0x3727c5ac0600780b */ /* 0x040fe20003f24000 */
[----:B------:R-:W-:Y:S01]  /*87c0*/  FMUL R7, R7, 0.0078740157186985015869 ;  /* 0x3c01020407077820 */ /* 0x000fe20000400000 */
[----:B------:R-:W-:Y:S01]  /*87d0*/  FSETP.NAN.AND P2, PT, R6, R6, PT ;  /* 0x000000060600720b */ /* 0x000fe20003f48000 */
[----:B------:R-:W-:-:S03]  /*87e0*/  IMAD.WIDE R2, R9, R4, c[0x0][0x190] ;  /* 0x0000640009027625 */ /* 0x000fc600078e0204 */
[C---:B------:R-:W-:Y:S01]  /*87f0*/  FSETP.GT.AND P3, PT, R7.reuse, 9.9999997473787516356e-06, PT ;  /* 0x3727c5ac0700780b */ /* 0x040fe20003f64000 */
[----:B------:R-:W0:Y:S06]  /*8800*/  LDS R5, [R10.X4] ;  /* 0x000000000a057984 */ /* 0x000e2c0000004800 */
[----:B------:R-:W-:Y:S02]  /*8810*/  @!P1 FSEL R6, R6, 9.9999997473787516356e-06, P2 ;  /* 0x3727c5ac06069808 */ /* 0x000fe40001000000 */
[----:B------:R-:W-:Y:S02]  /*8820*/  FSETP.NAN.AND P1, PT, R7, R7, PT ;  /* 0x000000070700720b */ /* 0x000fe40003f28000 */
[----:B------:R-:W-:-:S02]  /*8830*/  FSETP.GT.AND P2, PT, |R6|, 8.50705917302346158658e+37, PT ;  /* 0x7e8000000600780b */ /* 0x000fc40003f44200 */
[----:B------:R-:W-:Y:S02]  /*8840*/  @!P3 FSEL R7, R7, 9.9999997473787516356e-06, P1 ;  /* 0x3727c5ac0707b808 */ /* 0x000fe40000800000 */
[----:B------:R-:W-:Y:S02]  /*8850*/  FSETP.GEU.AND P3, PT, |R6|, 1.175494350822287508e-38, PT ;  /* 0x008000000600780b */ /* 0x000fe40003f6e200 */
[C---:B------:R-:W-:Y:S02]  /*8860*/  FSETP.GT.AND P5, PT, |R7|.reuse, 8.50705917302346158658e+37, PT ;  /* 0x7e8000000700780b */ /* 0x040fe40003fa4200 */
[----:B------:R-:W-:Y:S02]  /*8870*/  FSETP.GEU.AND P4, PT, |R7|, 1.175494350822287508e-38, PT ;  /* 0x008000000700780b */ /* 0x000fe40003f8e200 */
[----:B------:R-:W-:-:S03]  /*8880*/  LOP3.LUT P1, RZ, R11, 0x1fe, RZ, 0xc0, !PT ;  /* 0x000001fe0bff7812 */ /* 0x000fc6000782c0ff */
[----:B------:R-:W-:Y:S01]  /*8890*/  @P2 FMUL R6, R6, 0.25 ;  /* 0x3e80000006062820 */ /* 0x000fe20000400000 */
[----:B------:R-:W-:-:S03]  /*88a0*/  ISETP.LT.AND P1, PT, R9, 0x200, !P1 ;  /* 0x000002000900780c */ /* 0x000fc60004f21270 */
[----:B------:R-:W-:Y:S02]  /*88b0*/  @!P3 FMUL R6, R6, 16777216 ;  /* 0x4b8000000606b820 */ /* 0x000fe40000400000 */
[----:B------:R-:W-:Y:S02]  /*88c0*/  @P5 FMUL R7, R7, 0.25 ;  /* 0x3e80000007075820 */ /* 0x000fe40000400000 */
[----:B------:R-:W1:Y:S02]  /*88d0*/  MUFU.RCP R38, R6 ;  /* 0x0000000600267308 */ /* 0x000e640000001000 */
[----:B------:R-:W-:-:S06]  /*88e0*/  @!P4 FMUL R7, R7, 16777216 ;  /* 0x4b8000000707c820 */ /* 0x000fcc0000400000 */
[----:B------:R-:W2:Y:S01]  /*88f0*/  MUFU.RCP R37, R7 ;  /* 0x0000000700257308 */ /* 0x000ea20000001000 */
[----:B0-----:R-:W-:Y:S01]  /*8900*/  F2FP.BF16.PACK_AB R0, R5, R0 ;  /* 0x000000000500723e */ /* 0x001fe200000010ff */
[----:B------:R-:W-:-:S03]  /*8910*/  IMAD.WIDE R4, R9, R4, c[0x0][0x198] ;  /* 0x0000660009047625 */ /* 0x000fc600078e0204 */
[C---:B------:R-:W-:Y:S02]  /*8920*/  PRMT R8, R0.reuse, 0x7610, R8 ;  /* 0x0000761000087816 */ /* 0x040fe40000000008 */
[----:B------:R-:W-:Y:S02]  /*8930*/  PRMT R10, R0, 0x7632, R10 ;  /* 0x00007632000a7816 */ /* 0x000fe4000000000a */
[----:B------:R-:W-:Y:S01]  /*8940*/  MOV R0, 0x3e800000 ;  /* 0x3e80000000007802 */ /* 0x000fe20000000f00 */
[----:B------:R0:W-:Y:S03]  /*8950*/  @P1 STG.E.U16 [R2.64], R8 ;  /* 0x0000000802001986 */ /* 0x0001e6000c101506 */
[C---:B------:R-:W-:Y:S01]  /*8960*/  FSEL R9, R0.reuse, 1, P2 ;  /* 0x3f80000000097808 */ /* 0x040fe20001000000 */
[----:B------:R0:W-:Y:S01]  /*8970*/  @P1 STG.E.U16 [R4.64], R10 ;  /* 0x0000000a04001986 */ /* 0x0001e2000c101506 */
[----:B------:R-:W-:-:S02]  /*8980*/  FSEL R0, R0, 1, P5 ;  /* 0x3f80000000007808 */ /* 0x000fc40002800000 */
[----:B------:R-:W-:Y:S01]  /*8990*/  PLOP3.LUT P1, PT, PT, PT, PT, 0x80, 0x0 ;  /* 0x000000000000781c */ /* 0x000fe20003f2f070 */
[----:B------:R-:W-:Y:S02]  /*89a0*/  @!P3 FMUL R9, R9, 16777216 ;  /* 0x4b8000000909b820 */ /* 0x000fe40000400000 */
[----:B------:R-:W-:Y:S02]  /*89b0*/  @!P4 FMUL R0, R0, 16777216 ;  /* 0x4b8000000000c820 */ /* 0x000fe40000400000 */
[----:B-1----:R-:W-:Y:S02]  /*89c0*/  FMUL R38, R38, R9 ;  /* 0x0000000926267220 */ /* 0x002fe40000400000 */
[----:B--2---:R-:W-:Y:S01]  /*89d0*/  FMUL R37, R37, R0 ;  /* 0x0000000025257220 */ /* 0x004fe20000400000 */
.L_x_191:
[----:B------:R-:W1:Y:S01]  /*89e0*/  S2R R16, SR_TID.X ;  /* 0x0000000000107919 */ /* 0x000e620000002100 */
[----:B------:R-:W-:Y:S01]  /*89f0*/  IMAD.U32 R0, RZ, RZ, UR4 ;  /* 0x00000004ff007e24 */ /* 0x000fe2000f8e00ff */
[----:B------:R-:W-:Y:S01]  /*8a00*/  MOV R49, 0x4 ;  /* 0x0000000400317802 */ /* 0x000fe20000000f00 */
[----:B0-----:R-:W-:Y:S01]  /*8a10*/  CS2R R4, SRZ ;  /* 0x0000000000047805 */ /* 0x001fe2000001ff00 */
[----:B------:R-:W0:Y:S01]  /*8a20*/  S2R R40, SR_CTAID.X ;  /* 0x0000000000287919 */ /* 0x000e220000002500 */
[----:B------:R-:W-:Y:S01]  /*8a30*/  CS2R R6, SRZ ;  /* 0x0000000000067805 */ /* 0x000fe2000001ff00 */
[----:B-1----:R-:W-:-:S04]  /*8a40*/  SHF.L.U32 R16, R16, 0x4, RZ ;  /* 0x0000000410107819 */ /* 0x002fc800000006ff */
[----:B------:R-:W-:-:S04]  /*8a50*/  LOP3.LUT R16, R16, 0x1ff0, RZ, 0xc0, !PT ;  /* 0x00001ff010107812 */ /* 0x000fc800078ec0ff */
[----:B------:R-:W-:-:S04]  /*8a60*/  LOP3.LUT R36, R35, R16, RZ, 0xfc, !PT ;  /* 0x0000001023247212 */ /* 0x000fc800078efcff */
[----:B------:R-:W-:Y:S01]  /*8a70*/  ISETP.LT.U32.AND P2, PT, R36, 0x3000, PT ;  /* 0x000030002400780c */ /* 0x000fe20003f41070 */
[----:B0-----:R-:W-:-:S03]  /*8a80*/  IMAD R36, R40, 0x6000, R36 ;  /* 0x0000600028247824 */ /* 0x001fc600078e0224 */
[----:B------:R-:W-:Y:S01]  /*8a90*/  ISETP.LT.U32.AND.EX P2, PT, R0, RZ, !P0, P2 ;  /* 0x000000ff0000720c */ /* 0x000fe20004741120 */
[----:B------:R-:W-:-:S12]  /*8aa0*/  IMAD.WIDE R2, R36, R49, c[0x0][0x188] ;  /* 0x0000620024027625 */ /* 0x000fd800078e0231 */
[----:B------:R0:W2:Y:S01]  /*8ab0*/  @P2 LDG.E.EF.128 R4, [R2.64] ;  /* 0x0000000602042981 */ /* 0x0000a2000c0e1d00 */
[C-C-:B------:R-:W-:Y:S01]  /*8ac0*/  LOP3.LUT R0, R35.reuse, 0x4, R16.reuse, 0xfe, !PT ;  /* 0x0000000423007812 */ /* 0x140fe200078efe10 */
[----:B------:R-:W-:Y:S01]  /*8ad0*/  CS2R R8, SRZ ;  /* 0x0000000000087805 */ /* 0x000fe2000001ff00 */
[C-C-:B------:R-:W-:Y:S01]  /*8ae0*/  LOP3.LUT R14, R35.reuse, 0x8, R16.reuse, 0xfe, !PT ;  /* 0x00000008230e7812 */ /* 0x140fe200078efe10 */
[----:B------:R-:W-:Y:S01]  /*8af0*/  CS2R R10, SRZ ;  /* 0x00000000000a7805 */ /* 0x000fe2000001ff00 */
[----:B------:R-:W-:Y:S01]  /*8b00*/  LOP3.LUT R35, R35, 0xc, R16, 0xfe, !PT ;  /* 0x0000000c23237812 */ /* 0x000fe200078efe10 */
[C---:B------:R-:W-:Y:S01]  /*8b10*/  IMAD R0, R40.reuse, 0x6000, R0 ;  /* 0x0000600028007824 */ /* 0x040fe200078e0200 */
[----:B------:R-:W-:Y:S01]  /*8b20*/  CS2R R12, SRZ ;  /* 0x00000000000c7805 */ /* 0x000fe2000001ff00 */
[----:B------:R-:W-:Y:S02]  /*8b30*/  IMAD R39, R40, 0x6000, R14 ;  /* 0x0000600028277824 */ /* 0x000fe400078e020e */
[C---:B0-----:R-:W-:Y:S01]  /*8b40*/  IMAD.WIDE R2, R0.reuse, R49, c[0x0][0x188] ;  /* 0x0000620000027625 */ /* 0x041fe200078e0231 */
[----:B------:R-:W-:Y:S01]  /*8b50*/  IADD3 R44, R0, 0x3000, RZ ;  /* 0x00003000002c7810 */ /* 0x000fe20007ffe0ff */
[----:B------:R-:W-:-:S02]  /*8b60*/  CS2R R28, SRZ ;  /* 0x00000000001c7805 */ /* 0x000fc4000001ff00 */
[----:B------:R-:W-:Y:S01]  /*8b70*/  IMAD R40, R40, 0x6000, R35 ;  /* 0x0000600028287824 */ /* 0x000fe200078e0223 */
[----:B------:R0:W3:Y:S01]  /*8b80*/  @P2 LDG.E.EF.128 R8, [R2.64] ;  /* 0x0000000602082981 */ /* 0x0000e2000c0e1d00 */
[C---:B------:R-:W-:Y:S01]  /*8b90*/  IADD3 R46, R39.reuse, 0x3000, RZ ;  /* 0x00003000272e7810 */ /* 0x040fe20007ffe0ff */
[-C--:B------:R-:W-:Y:S01]  /*8ba0*/  IMAD.WIDE R26, R39, R49.reuse, c[0x0][0x188] ;  /* 0x00006200271a7625 */ /* 0x080fe200078e0231 */
[----:B------:R-:W-:Y:S01]  /*8bb0*/  CS2R R30, SRZ ;  /* 0x00000000001e7805 */ /* 0x000fe2000001ff00 */
[----:B------:R-:W-:Y:S01]  /*8bc0*/  IADD3 R48, R40, 0x3000, RZ ;  /* 0x0000300028307810 */ /* 0x000fe20007ffe0ff */
[----:B------:R-:W-:Y:S01]  /*8bd0*/  CS2R R32, SRZ ;  /* 0x0000000000207805 */ /* 0x000fe2000001ff00 */
[----:B------:R-:W-:Y:S01]  /*8be0*/  CS2R R16, SRZ ;  /* 0x0000000000107805 */ /* 0x000fe2000001ff00 */
[----:B------:R-:W-:Y:S01]  /*8bf0*/  CS2R R18, SRZ ;  /* 0x0000000000127805 */ /* 0x000fe2000001ff00 */
[----:B------:R-:W-:Y:S01]  /*8c00*/  CS2R R14, SRZ ;  /* 0x00000000000e7805 */ /* 0x000fe2000001ff00 */
[----:B0-----:R-:W-:Y:S01]  /*8c10*/  IADD3 R3, R36, 0x3000, RZ ;  /* 0x0000300024037810 */ /* 0x001fe20007ffe0ff */
[----:B------:R-:W-:Y:S01]  /*8c20*/  CS2R R34, SRZ ;  /* 0x0000000000227805 */ /* 0x000fe2000001ff00 */
[-C--:B------:R-:W-:Y:S01]  /*8c30*/  IMAD.WIDE R40, R40, R49.reuse, c[0x0][0x188] ;  /* 0x0000620028287625 */ /* 0x080fe200078e0231 */
[----:B------:R-:W-:Y:S01]  /*8c40*/  CS2R R20, SRZ ;  /* 0x0000000000147805 */ /* 0x000fe2000001ff00 */
[----:B------:R-:W-:Y:S01]  /*8c50*/  CS2R R22, SRZ ;  /* 0x0000000000167805 */ /* 0x000fe2000001ff00 */
[----:B------:R0:W5:Y:S01]  /*8c60*/  @P2 LDG.E.EF.128 R12, [R26.64] ;  /* 0x000000061a0c2981 */ /* 0x000162000c0e1d00 */
[----:B------:R-:W-:-:S03]  /*8c70*/  IMAD.WIDE R42, R3, R49, c[0x0][0x188] ;  /* 0x00006200032a7625 */ /* 0x000fc600078e0231 */
[----:B------:R1:W5:Y:S01]  /*8c80*/  @P2 LDG.E.EF.128 R16, [R40.64] ;  /* 0x0000000628102981 */ /* 0x000362000c0e1d00 */
[-C--:B------:R-:W-:Y:S01]  /*8c90*/  IMAD.WIDE R44, R44, R49.reuse, c[0x0][0x188] ;  /* 0x000062002c2c7625 */ /* 0x080fe200078e0231 */
[----:B------:R-:W-:Y:S02]  /*8ca0*/  CS2R R24, SRZ ;  /* 0x0000000000187805 */ /* 0x000fe4000001ff00 */
[----:B------:R4:W5:Y:S01]  /*8cb0*/  @P2 LDG.E.EF.128 R20, [R42.64] ;  /* 0x000000062a142981 */ /* 0x000962000c0e1d00 */
[----:B------:R-:W-:-:S04]  /*8cc0*/  IMAD.WIDE R46, R46, R49, c[0x0][0x188] ;  /* 0x000062002e2e7625 */ /* 0x000fc800078e0231 */
[----:B------:R-:W-:Y:S01]  /*8cd0*/  IMAD.WIDE R48, R48, R49, c[0x0][0x188] ;  /* 0x0000620030307625 */ /* 0x000fe200078e0231 */
[----:B------:R1:W5:Y:S04]  /*8ce0*/  @P2 LDG.E.EF.128 R28, [R46.64] ;  /* 0x000000062e1c2981 */ /* 0x000368000c0e1d00 */
[----:B------:R1:W5:Y:S01]  /*8cf0*/  @P2 LDG.E.EF.128 R32, [R48.64] ;  /* 0x0000000630202981 */ /* 0x000362000c0e1d00 */
[----:B0-----:R-:W-:-:S06]  /*8d00*/  CS2R R26, SRZ ;  /* 0x00000000001a7805 */ /* 0x001fcc000001ff00 */
[----:B------:R0:W5:Y:S01]  /*8d10*/  @P2 LDG.E.EF.128 R24, [R44.64] ;  /* 0x000000062c182981 */ /* 0x000162000c0e1d00 */
[----:B------:R-:W-:Y:S01]  /*8d20*/  BSSY B0, `(.L_x_98) ;  /* 0x0000035000007945 */ /* 0x000fe20003800000 */
[----:B--2---:R-:W-:-:S04]  /*8d30*/  FMUL R39, R4, R4 ;  /* 0x0000000404277220 */ /* 0x004fc80000400000 */
[----:B------:R-:W-:-:S04]  /*8d40*/  FMUL R39, R39, R4 ;  /* 0x0000000427277220 */ /* 0x000fc80000400000 */
[----:B------:R-:W-:-:S04]  /*8d50*/  FFMA R39, R39, 0.044714998453855514526, R4 ;  /* 0x3d37271327277823 */ /* 0x000fc80000000004 */
[----:B------:R-:W-:-:S04]  /*8d60*/  FMUL R50, R39, 0.79788458347320556641 ;  /* 0x3f4c422a27327820 */ /* 0x000fc80000400000 */
[----:B------:R-:W-:-:S05]  /*8d70*/  FADD.FTZ R51, |R50|, -RZ ;  /* 0x800000ff32337221 */ /* 0x000fca0000010200 */
[----:B------:R-:W-:-:S13]  /*8d80*/  FSETP.GE.AND P4, PT, R51, 0.60000002384185791016, PT ;  /* 0x3f19999a3300780b */ /* 0x000fda0003f86000 */
[----:B------:R-:W-:-:S06]  /*8d90*/  @P4 FMUL R2, R51, 2.8853900432586669922 ;  /* 0x4038aa3b33024820 */ /* 0x000fcc0000400000 */
[----:B------:R-:W1:Y:S01]  /*8da0*/  @P4 MUFU.EX2 R2, R2 ;  /* 0x0000000200024308 */ /* 0x000e620000000800 */
[----:B------:R-:W-:-:S04]  /*8db0*/  FMUL R0, R5, R5 ;  /* 0x0000000505007220 */ /* 0x000fc80000400000 */
[----:B------:R-:W-:Y:S01]  /*8dc0*/  FMUL R0, R0, R5 ;  /* 0x0000000500007220 */ /* 0x000fe20000400000 */
[----:B-1----:R-:W-:-:S06]  /*8dd0*/  @P4 FADD R40, R2, 1 ;  /* 0x3f80000002284421 */ /* 0x002fcc0000000000 */
[----:B------:R-:W1:Y:S01]  /*8de0*/  @P4 MUFU.RCP R40, R40 ;  /* 0x0000002800284308 */ /* 0x000e620000001000 */
[----:B----4-:R-:W-:Y:S01]  /*8df0*/  FFMA R42, R0, 0.044714998453855514526, R5 ;  /* 0x3d372713002a7823 */ /* 0x010fe20000000005 */
[----:B0-----:R-:W-:Y:S01]  /*8e00*/  @!P4 MOV R44, 0x3c80f082 ;  /* 0x3c80f082002cc802 */ /* 0x001fe20000000f00 */
[----:B------:R-:W-:Y:S01]  /*8e10*/  @P4 IMAD.MOV.U32 R41, RZ, RZ, 0x3f800000 ;  /* 0x3f800000ff294424 */ /* 0x000fe200078e00ff */
[----:B------:R-:W-:Y:S01]  /*8e20*/  @!P4 FMUL R39, R50, R50 ;  /* 0x000000323227c220 */ /* 0x000fe20000400000 */
[----:B------:R-:W-:Y:S01]  /*8e30*/  FMUL R45, R42, 0.79788458347320556641 ;  /* 0x3f4c422a2a2d7820 */ /* 0x000fe20000400000 */
[----:B------:R-:W-:Y:S02]  /*8e40*/  @P4 FSETP.GE.AND P3, PT, R51, 9.010913848876953125, PT ;  /* 0x41102cb43300480b */ /* 0x000fe40003f66000 */
[----:B------:R-:W-:Y:S01]  /*8e50*/  @!P4 FFMA.FTZ R0, R39, R44, -0.052303962409496307373 ;  /* 0xbd563cae2700c423 */ /* 0x000fe2000001002c */
[----:B------:R-:W-:Y:S01]  /*8e60*/  FADD.FTZ R44, |R45|, -RZ ;  /* 0x800000ff2d2c7221 */ /* 0x000fe20000010200 */
[----:B-1----:R-:W-:-:S02]  /*8e70*/  @P4 FFMA.FTZ R41, R40, -2, R41 ;  /* 0xc000000028294823 */ /* 0x002fc40000010029 */
[----:B------:R-:W-:-:S03]  /*8e80*/  @!P4 FFMA.FTZ R0, R39, R0, 0.1331529766321182251 ;  /* 0x3e0859412700c423 */ /* 0x000fc60000010000 */
[----:B------:R-:W-:Y:S02]  /*8e90*/  @P4 FSEL R41, R41, 1, !P3 ;  /* 0x3f80000029294808 */ /* 0x000fe40005800000 */
[----:B------:R-:W-:Y:S01]  /*8ea0*/  FSETP.GE.AND P3, PT, R44, 0.60000002384185791016, PT ;  /* 0x3f19999a2c00780b */ /* 0x000fe20003f66000 */
[----:B------:R-:W-:Y:S01]  /*8eb0*/  @!P4 FFMA.FTZ R0, R39, R0, -0.33332768082618713379 ;  /* 0xbeaaa9ed2700c423 */ /* 0x000fe20000010000 */
[----:B------:R-:W-:Y:S01]  /*8ec0*/  FMUL R43, R6, R6 ;  /* 0x00000006062b7220 */ /* 0x000fe20000400000 */
[-C--:B------:R-:W-:Y:S02]  /*8ed0*/  FMUL R40, R7, R7.reuse ;  /* 0x0000000707287220 */ /* 0x080fe40000400000 */
[----:B------:R-:W-:Y:S01]  /*8ee0*/  @!P4 FFMA.FTZ R0, R39, R0, RZ ;  /* 0x000000002700c223 */ /* 0x000fe200000100ff */
[----:B------:R-:W-:Y:S01]  /*8ef0*/  FMUL R43, R43, R6 ;  /* 0x000000062b2b7220 */ /* 0x000fe20000400000 */
[--C-:B------:R-:W-:Y:S01]  /*8f00*/  @P4 LOP3.LUT R2, R41, 0x80000000, R50.reuse, 0xf8, !PT ;  /* 0x8000000029024812 */ /* 0x100fe200078ef832 */
[----:B---3--:R-:W-:Y:S01]  /*8f10*/  FMUL R41, R8, R8 ;  /* 0x0000000808297220 */ /* 0x008fe20000400000 */
[----:B------:R-:W-:Y:S01]  /*8f20*/  @!P4 FFMA.FTZ R2, R50, R0, R50 ;  /* 0x000000003202c223 */ /* 0x000fe20000010032 */
[----:B------:R-:W-:Y:S01]  /*8f30*/  FMUL R42, R40, R7 ;  /* 0x00000007282a7220 */ /* 0x000fe20000400000 */
[----:B------:R-:W-:-:S02]  /*8f40*/  FFMA R43, R43, 0.044714998453855514526, R6 ;  /* 0x3d3727132b2b7823 */ /* 0x000fc40000000006 */
        /* <DEDUP_REMOVED lines=11> */
.L_x_99:
[----:B------:R-:W-:Y:S01]  /*9000*/  MOV R0, 0x3c80f082 ;  /* 0x3c80f08200007802 */ /* 0x000fe20000000f00 */
[----:B------:R-:W-:-:S04]  /*9010*/  FMUL R39, R45, R45 ;  /* 0x0000002d2d277220 */ /* 0x000fc80000400000 */
[----:B------:R-:W-:-:S04]  /*9020*/  FFMA.FTZ R0, R39, R0, -0.052303962409496307373 ;  /* 0xbd563cae27007423 */ /* 0x000fc80000010000 */
[----:B------:R-:W-:-:S04]  /*9030*/  FFMA.FTZ R0, R39, R0, 0.1331529766321182251 ;  /* 0x3e08594127007423 */ /* 0x000fc80000010000 */
[----:B------:R-:W-:-:S04]  /*9040*/  FFMA.FTZ R0, R39, R0, -0.33332768082618713379 ;  /* 0xbeaaa9ed27007423 */ /* 0x000fc80000010000 */
[----:B------:R-:W-:-:S04]  /*9050*/  FFMA.FTZ R0, R39, R0, RZ ;  /* 0x0000000027007223 */ /* 0x000fc800000100ff */
[----:B------:R-:W-:Y:S02]  /*9060*/  FFMA.FTZ R46, R45, R0, R45 ;  /* 0x000000002d2e7223 */ /* 0x000fe4000001002d */
.L_x_100:
[----:B------:R-:W-:Y:S05]  /*9070*/  BSYNC B0 ;  /* 0x0000000000007941 */ /* 0x000fea0003800000 */
.L_x_98:
[----:B------:R-:W-:Y:S01]  /*9080*/  FMUL R59, R43, 0.79788458347320556641 ;  /* 0x3f4c422a2b3b7820 */ /* 0x000fe20000400000 */
[----:B------:R-:W-:Y:S01]  /*9090*/  BSSY B0, `(.L_x_101) ;  /* 0x0000018000007945 */ /* 0x000fe20003800000 */
[----:B------:R-:W-:Y:S01]  /*90a0*/  FFMA R43, R42, 0.044714998453855514526, R7 ;  /* 0x3d3727132a2b7823 */ /* 0x000fe20000000007 */
[----:B------:R-:W-:Y:S01]  /*90b0*/  FMUL R41, R41, R8 ;  /* 0x0000000829297220 */ /* 0x000fe20000400000 */
        /* <DEDUP_REMOVED lines=14> */
.L_x_102:
[----:B------:R-:W-:Y:S01]  /*91a0*/  MOV R0, 0x3c80f082 ;  /* 0x3c80f08200007802 */ /* 0x000fe20000000f00 */
[----:B------:R-:W-:-:S04]  /*91b0*/  FMUL R39, R59, R59 ;  /* 0x0000003b3b277220 */ /* 0x000fc80000400000 */
[----:B------:R-:W-:-:S04]  /*91c0*/  FFMA.FTZ R0, R39, R0, -0.052303962409496307373 ;  /* 0xbd563cae27007423 */ /* 0x000fc80000010000 */
[----:B------:R-:W-:-:S04]  /*91d0*/  FFMA.FTZ R0, R39, R0, 0.1331529766321182251 ;  /* 0x3e08594127007423 */ /* 0x000fc80000010000 */
[----:B------:R-:W-:-:S04]  /*91e0*/  FFMA.FTZ R0, R39, R0, -0.33332768082618713379 ;  /* 0xbeaaa9ed27007423 */ /* 0x000fc80000010000 */
[----:B------:R-:W-:-:S04]  /*91f0*/  FFMA.FTZ R0, R39, R0, RZ ;  /* 0x0000000027007223 */ /* 0x000fc800000100ff */
[----:B------:R-:W-:Y:S02]  /*9200*/  FFMA.FTZ R59, R59, R0, R59 ;  /* 0x000000003b3b7223 */ /* 0x000fe4000001003b */
.L_x_103:
[----:B------:R-:W-:Y:S05]  /*9210*/  BSYNC B0 ;  /* 0x0000000000007941 */ /* 0x000fea0003800000 */
.L_x_101:
        /* <DEDUP_REMOVED lines=18> */
.L_x_105:
[----:B------:R-:W-:Y:S01]  /*9340*/  MOV R0, 0x3c80f082 ;  /* 0x3c80f08200007802 */ /* 0x000fe20000000f00 */
[----:B------:R-:W-:-:S04]  /*9350*/  FMUL R39, R45, R45 ;  /* 0x0000002d2d277220 */ /* 0x000fc80000400000 */
[----:B------:R-:W-:-:S04]  /*9360*/  FFMA.FTZ R0, R39, R0, -0.052303962409496307373 ;  /* 0xbd563cae27007423 */ /* 0x000fc80000010000 */
[----:B------:R-:W-:-:S04]  /*9370*/  FFMA.FTZ R0, R39, R0, 0.1331529766321182251 ;  /* 0x3e08594127007423 */ /* 0x000fc80000010000 */
[----:B------:R-:W-:-:S04]  /*9380*/  FFMA.FTZ R0, R39, R0, -0.33332768082618713379 ;  /* 0xbeaaa9ed27007423 */ /* 0x000fc80000010000 */
[----:B------:R-:W-:-:S04]  /*9390*/  FFMA.FTZ R0, R39, R0, RZ ;  /* 0x0000000027007223 */ /* 0x000fc800000100ff */
[----:B------:R-:W-:Y:S02]  /*93a0*/  FFMA.FTZ R58, R45, R0, R45 ;  /* 0x000000002d3a7223 */ /* 0x000fe4000001002d */
.L_x_106:
[----:B------:R-:W-:Y:S05]  /*93b0*/  BSYNC B0 ;  /* 0x0000000000007941 */ /* 0x000fea0003800000 */
.L_x_104:
        /* <DEDUP_REMOVED lines=18> */
.L_x_108:
[----:B------:R-:W-:Y:S01]  /*94e0*/  MOV R0, 0x3c80f082 ;  /* 0x3c80f08200007802 */ /* 0x000fe20000000f00 */
[----:B------:R-:W-:-:S04]  /*94f0*/  FMUL R39, R57, R57 ;  /* 0x0000003939277220 */ /* 0x000fc80000400000 */
[----:B------:R-:W-:-:S04]  /*9500*/  FFMA.FTZ R0, R39, R0, -0.052303962409496307373 ;  /* 0xbd563cae27007423 */ /* 0x000fc80000010000 */
[----:B------:R-:W-:-:S04]  /*9510*/  FFMA.FTZ R0, R39, R0, 0.1331529766321182251 ;  /* 0x3e08594127007423 */ /* 0x000fc80000010000 */
[----:B------:R-:W-:-:S04]  /*9520*/  FFMA.FTZ R0, R39, R0, -0.33332768082618713379 ;  /* 0xbeaaa9ed27007423 */ /* 0x000fc80000010000 */
[----:B------:R-:W-:-:S04]  /*9530*/  FFMA.FTZ R0, R39, R0, RZ ;  /* 0x0000000027007223 */ /* 0x000fc800000100ff */
[----:B------:R-:W-:Y:S02]  /*9540*/  FFMA.FTZ R57, R57, R0, R57 ;  /* 0x0000000039397223 */ /* 0x000fe40000010039 */
.L_x_109:
[----:B------:R-:W-:Y:S05]  /*9550*/  BSYNC B0 ;  /* 0x0000000000007941 */ /* 0x000fea0003800000 */
.L_x_107:
[----:B------:R-:W-:Y:S01]  /*9560*/  FMUL R45, R43, 0.79788458347320556641 ;  /* 0x3f4c422a2b2d7820 */ /* 0x000fe20000400000 */
[----:B------:R-:W-:Y:S01]  /*9570*/  BSSY B0, `(.L_x_110) ;  /* 0x0000018000007945 */ /* 0x000fe20003800000 */
[----:B------:R-:W-:Y:S01]  /*9580*/  FFMA R43, R41, 0.044714998453855514526, R10 ;  /* 0x3d372713292b7823 */ /* 0x000fe2000000000a */
[----:B------:R-:W-:Y:S01]  /*9590*/  FMUL R42, R42, R11 ;  /* 0x0000000b2a2a7220 */ /* 0x000fe20000400000 */
[----:B------:R-:W-:Y:S01]  /*95a0*/  FADD.FTZ R44, |R45|, -RZ ;  /* 0x800000ff2d2c7221 */ /* 0x000fe20000010200 */
[----:B-----5:R-:W-:-:S04]  /*95b0*/  FMUL R41, R12, R12 ;  /* 0x0000000c0c297220 */ /* 0x020fc80000400000 */
        /* <DEDUP_REMOVED lines=12> */
.L_x_111:
[----:B------:R-:W-:Y:S01]  /*9680*/  MOV R0, 0x3c80f082 ;  /* 0x3c80f08200007802 */ /* 0x000fe20000000f00 */
[----:B------:R-:W-:-:S04]  /*9690*/  FMUL R39, R45, R45 ;  /* 0x0000002d2d277220 */ /* 0x000fc80000400000 */
[----:B------:R-:W-:-:S04]  /*96a0*/  FFMA.FTZ R0, R39, R0, -0.052303962409496307373 ;  /* 0xbd563cae27007423 */ /* 0x000fc80000010000 */
[----:B------:R-:W-:-:S04]  /*96b0*/  FFMA.FTZ R0, R39, R0, 0.1331529766321182251 ;  /* 0x3e08594127007423 */ /* 0x000fc80000010000 */
[----:B------:R-:W-:-:S04]  /*96c0*/  FFMA.FTZ R0, R39, R0, -0.33332768082618713379 ;  /* 0xbeaaa9ed27007423 */ /* 0x000fc80000010000 */
[----:B------:R-:W-:-:S04]  /*96d0*/  FFMA.FTZ R0, R39, R0, RZ ;  /* 0x0000000027007223 */ /* 0x000fc800000100ff */
[----:B------:R-:W-:Y:S02]  /*96e0*/  FFMA.FTZ R56, R45, R0, R45 ;  /* 0x000000002d387223 */ /* 0x000fe4000001002d */
.L_x_112:
[----:B------:R-:W-:Y:S05]  /*96f0*/  BSYNC B0 ;  /* 0x0000000000007941 */ /* 0x000fea0003800000 */
.L_x_110:
        /* <DEDUP_REMOVED lines=18> */
.L_x_114:
[----:B------:R-:W-:Y:S01]  /*9820*/  MOV R0, 0x3c80f082 ;  /* 0x3c80f08200007802 */ /* 0x000fe20000000f00 */
[----:B------:R-:W-:-:S04]  /*9830*/  FMUL R39, R55, R55 ;  /* 0x0000003737277220 */ /* 0x000fc80000400000 */
[----:B------:R-:W-:-:S04]  /*9840*/  FFMA.FTZ R0, R39, R0, -0.052303962409496307373 ;  /* 0xbd563cae27007423 */ /* 0x000fc80000010000 */
[----:B------:R-:W-:-:S04]  /*9850*/  FFMA.FTZ R0, R39, R0, 0.1331529766321182251 ;  /* 0x3e08594127007423 */ /* 0x000fc80000010000 */
[----:B------:R-:W-:-:S04]  /*9860*/  FFMA.FTZ R0, R39, R0, -0.33332768082618713379 ;  /* 0xbeaaa9ed27007423 */ /* 0x000fc80000010000 */
[----:B------:R-:W-:-:S04]  /*9870*/  FFMA.FTZ R0, R39, R0, RZ ;  /* 0x0000000027007223 */ /* 0x000fc800000100ff */
[----:B------:R-:W-:Y:S02]  /*9880*/  FFMA.FTZ R55, R55, R0, R55 ;  /* 0x0000000037377223 */ /* 0x000fe40000010037 */
.L_x_115:
[----:B------:R-:W-:Y:S05]  /*9890*/  BSYNC B0 ;  /* 0x0000000000007941 */ /* 0x000fea0003800000 */
.L_x_113:
        /* <DEDUP_REMOVED lines=18> */
.L_x_117:
[----:B------:R-:W-:Y:S01]  /*99c0*/  MOV R0, 0x3c80f082 ;  /* 0x3c80f08200007802 */ /* 0x000fe20000000f00 */
[----:B------:R-:W-:-:S04]  /*99d0*/  FMUL R39, R45, R45 ;  /* 0x0000002d2d277220 */ /* 0x000fc80000400000 */
[----:B------:R-:W-:-:S04]  /*99e0*/  FFMA.FTZ R0, R39, R0, -0.052303962409496307373 ;  /* 0xbd563cae27007423 */ /* 0x000fc80000010000 */
[----:B------:R-:W-:-:S04]  /*99f0*/  FFMA.FTZ R0, R39, R0, 0.1331529766321182251 ;  /* 0x3e08594127007423 */ /* 0x000fc80000010000 */
[----:B------:R-:W-:-:S04]  /*9a00*/  FFMA.FTZ R0, R39, R0, -0.33332768082618713379 ;  /* 0xbeaaa9ed27007423 */ /* 0x000fc80000010000 */
[----:B------:R-:W-:-:S04]  /*9a10*/  FFMA.FTZ R0, R39, R0, RZ ;  /* 0x0000000027007223 */ /* 0x000fc800000100ff */
[----:B------:R-:W-:Y:S02]  /*9a20*/  FFMA.FTZ R54, R45, R0, R45 ;  /* 0x000000002d367223 */ /* 0x000fe4000001002d */
.L_x_118:
[----:B------:R-:W-:Y:S05]  /*9a30*/  BSYNC B0 ;  /* 0x0000000000007941 */ /* 0x000fea0003800000 */
.L_x_116:
        /* <DEDUP_REMOVED lines=9> */
[----:B------:R-:W-:Y:S02]  /*9ad0*/  MOV R40, 0x3f800000 ;  /* 0x3f80000000287802 */ /* 0x000fe40000000f00 */
[----:B------:R-:W-:-:S03]  /*9ae0*/  FSETP.GE.AND P3, PT, R44, 9.010913848876953125, PT ;  /* 0x41102cb42c00780b */ /* 0x000fc60003f66000 */
[----:B------:R-:W0:Y:S02]  /*9af0*/  MUFU.EX2 R0, R0 ;  /* 0x0000000000007308 */ /* 0x000e240000000800 */
[----:B0-----:R-:W-:-:S06]  /*9b00*/  FADD R39, R0, 1 ;  /* 0x3f80000000277421 */ /* 0x001fcc0000000000 */
[----:B------:R-:W0:Y:S02]  /*9b10*/  MUFU.RCP R39, R39 ;  /* 0x0000002700277308 */ /* 0x000e240000001000 */
[----:B0-----:R-:W-:-:S05]  /*9b20*/  FFMA.FTZ R40, R39, -2, R40 ;  /* 0xc000000027287823 */ /* 0x001fca0000010028 */
[----:B------:R-:W-:-:S04]  /*9b30*/  FSEL R40, R40, 1, !P3 ;  /* 0x3f80000028287808 */ /* 0x000fc80005800000 */
[----:B------:R-:W-:Y:S01]  /*9b40*/  LOP3.LUT R53, R40, 0x80000000, R53, 0xf8, !PT ;  /* 0x8000000028357812 */ /* 0x000fe200078ef835 */
[----:B------:R-:W-:Y:S05]  /*9b50*/  BRA `(.L_x_121) ;  /* 0x0000007000007947 */ /* 0x000fea0003800000 */
.L_x_120:
[----:B------:R-:W-:Y:S01]  /*9b60*/  IMAD.MOV.U32 R0, RZ, RZ, 0x3c80f082 ;  /* 0x3c80f082ff007424 */ /* 0x000fe200078e00ff */
[----:B------:R-:W-:-:S04]  /*9b70*/  FMUL R39, R53, R53 ;  /* 0x0000003535277220 */ /* 0x000fc80000400000 */
[----:B------:R-:W-:-:S04]  /*9b80*/  FFMA.FTZ R0, R39, R0, -0.052303962409496307373 ;  /* 0xbd563cae27007423 */ /* 0x000fc80000010000 */
[----:B------:R-:W-:-:S04]  /*9b90*/  FFMA.FTZ R0, R39, R0, 0.1331529766321182251 ;  /* 0x3e08594127007423 */ /* 0x000fc80000010000 */
[----:B------:R-:W-:-:S04]  /*9ba0*/  FFMA.FTZ R0, R39, R0, -0.33332768082618713379 ;  /* 0xbeaaa9ed27007423 */ /* 0x000fc80000010000 */
[----:B------:R-:W-:-:S04]  /*9bb0*/  FFMA.FTZ R0, R39, R0, RZ ;  /* 0x0000000027007223 */ /* 0x000fc800000100ff */
[----:B------:R-:W-:Y:S02]  /*9bc0*/  FFMA.FTZ R53, R53, R0, R53 ;  /* 0x0000000035357223 */ /* 0x000fe40000010035 */
.L_x_121:
[----:B------:R-:W-:Y:S05]  /*9bd0*/  BSYNC B0 ;  /* 0x0000000000007941 */ /* 0x000fea0003800000 */
.L_x_119:
        /* <DEDUP_REMOVED lines=18> */
.L_x_123:
[----:B------:R-:W-:Y:S01]  /*9d00*/  MOV R0, 0x3c80f082 ;  /* 0x3c80f08200007802 */ /* 0x000fe20000000f00 */
[----:B------:R-:W-:-:S04]  /*9d10*/  FMUL R39, R45, R45 ;  /* 0x0000002d2d277220 */ /* 0x000fc80000400000 */
[----:B------:R-:W-:-:S04]  /*9d20*/  FFMA.FTZ R0, R39, R0, -0.052303962409496307373 ;  /* 0xbd563cae27007423 */ /* 0x000fc80000010000 */
[----:B------:R-:W-:-:S04]  /*9d30*/  FFMA.FTZ R0, R39, R0, 0.1331529766321182251 ;  /* 0x3e08594127007423 */ /* 0x000fc80000010000 */
[----:B------:R-:W-:-:S04]  /*9d40*/  FFMA.FTZ R0, R39, R0, -0.33332768082618713379 ;  /* 0xbeaaa9ed27007423 */ /* 0x000fc80000010000 */
[----:B------:R-:W-:-:S04]  /*9d50*/  FFMA.FTZ R0, R39, R0, RZ ;  /* 0x0000000027007223 */ /* 0x000fc800000100ff */
[----:B------:R-:W-:Y:S02]  /*9d60*/  FFMA.FTZ R52, R45, R0, R45 ;  /* 0x000000002d347223 */ /* 0x000fe4000001002d */
.L_x_124:
[----:B------:R-:W-:Y:S05]  /*9d70*/  BSYNC B0 ;  /* 0x0000000000007941 */ /* 0x000fea0003800000 */
.L_x_122:
        /* <DEDUP_REMOVED lines=18> */
.L_x_126:
[----:B------:R-:W-:Y:S01]  /*9ea0*/  MOV R0, 0x3c80f082 ;  /* 0x3c80f08200007802 */ /* 0x000fe20000000f00 */
[----:B------:R-:W-:-:S04]  /*9eb0*/  FMUL R39, R51, R51 ;  /* 0x0000003333277220 */ /* 0x000fc80000400000 */
[----:B------:R-:W-:-:S04]  /*9ec0*/  FFMA.FTZ R0, R39, R0, -0.052303962409496307373 ;  /* 0xbd563cae27007423 */ /* 0x000fc80000010000 */
[----:B------:R-:W-:-:S04]  /*9ed0*/  FFMA.FTZ R0, R39, R0, 0.1331529766321182251 ;  /* 0x3e08594127007423 */ /* 0x000fc80000010000 */
[----:B------:R-:W-:-:S04]  /*9ee0*/  FFMA.FTZ R0, R39, R0, -0.33332768082618713379 ;  /* 0xbeaaa9ed27007423 */ /* 0x000fc80000010000 */
[----:B------:R-:W-:-:S04]  /*9ef0*/  FFMA.FTZ R0, R39, R0, RZ ;  /* 0x0000000027007223 */ /* 0x000fc800000100ff */
[----:B------:R-:W-:Y:S02]  /*9f00*/  FFMA.FTZ R51, R51, R0, R51 ;  /* 0x0000000033337223 */ /* 0x000fe40000010033 */
.L_x_127:
[----:B------:R-:W-:Y:S05]  /*9f10*/  BSYNC B0 ;  /* 0x0000000000007941 */ /* 0x000fea0003800000 */
.L_x_125:
        /* <DEDUP_REMOVED lines=18> */
.L_x_129:
[----:B------:R-:W-:Y:S01]  /*a040*/  IMAD.MOV.U32 R0, RZ, RZ, 0x3c80f082 ;  /* 0x3c80f082ff007424 */ /* 0x000fe200078e00ff */
[----:B------:R-:W-:-:S04]  /*a050*/  FMUL R39, R45, R45 ;  /* 0x0000002d2d277220 */ /* 0x000fc80000400000 */
[----:B------:R-:W-:-:S04]  /*a060*/  FFMA.FTZ R0, R39, R0, -0.052303962409496307373 ;  /* 0xbd563cae27007423 */ /* 0x000fc80000010000 */
[----:B------:R-:W-:-:S04]  /*a070*/  FFMA.FTZ R0, R39, R0, 0.1331529766321182251 ;  /* 0x3e08594127007423 */ /* 0x000fc80000010000 */
[----:B------:R-:W-:-:S04]  /*a080*/  FFMA.FTZ R0, R39, R0, -0.33332768082618713379 ;  /* 0xbeaaa9ed27007423 */ /* 0x000fc80000010000 */
[----:B------:R-:W-:-:S04]  /*a090*/  FFMA.FTZ R0, R39, R0, RZ ;  /* 0x0000000027007223 */ /* 0x000fc800000100ff */
[----:B------:R-:W-:Y:S02]  /*a0a0*/  FFMA.FTZ R50, R45, R0, R45 ;  /* 0x000000002d327223 */ /* 0x000fe4000001002d */
.L_x_130:
[----:B------:R-:W-:Y:S05]  /*a0b0*/  BSYNC B0 ;  /* 0x0000000000007941 */ /* 0x000fea0003800000 */
.L_x_128:
        /* <DEDUP_REMOVED lines=18> */
.L_x_132:
[----:B------:R-:W-:Y:S01]  /*a1e0*/  MOV R0, 0x3c80f082 ;  /* 0x3c80f08200007802 */ /* 0x000fe20000000f00 */
[----:B------:R-:W-:-:S04]  /*a1f0*/  FMUL R39, R49, R49 ;  /* 0x0000003131277220 */ /* 0x000fc80000400000 */
[----:B------:R-:W-:-:S04]  /*a200*/  FFMA.FTZ R0, R39, R0, -0.052303962409496307373 ;  /* 0xbd563cae27007423 */ /* 0x000fc80000010000 */
[----:B------:R-:W-:-:S04]  /*a210*/  FFMA.FTZ R0, R39, R0, 0.1331529766321182251 ;  /* 0x3e08594127007423 */ /* 0x000fc80000010000 */
[----:B------:R-:W-:-:S04]  /*a220*/  FFMA.FTZ R0, R39, R0, -0.33332768082618713379 ;  /* 0xbeaaa9ed27007423 */ /* 0x000fc80000010000 */
[----:B------:R-:W-:-:S04]  /*a230*/  FFMA.FTZ R0, R39, R0, RZ ;  /* 0x0000000027007223 */ /* 0x000fc800000100ff */
[----:B------:R-:W-:Y:S02]  /*a240*/  FFMA.FTZ R49, R49, R0, R49 ;  /* 0x0000000031317223 */ /* 0x000fe40000010031 */
.L_x_133:
[----:B------:R-:W-:Y:S05]  /*a250*/  BSYNC B0 ;  /* 0x0000000000007941 */ /* 0x000fea0003800000 */
.L_x_131:
        /* <DEDUP_REMOVED lines=18> */
.L_x_135:
[----:B------:R-:W-:Y:S01]  /*a380*/  MOV R0, 0x3c80f082 ;  /* 0x3c80f08200007802 */ /* 0x000fe20000000f00 */
[----:B------:R-:W-:-:S04]  /*a390*/  FMUL R39, R65, R65 ;  /* 0x0000004141277220 */ /* 0x000fc80000400000 */
[----:B------:R-:W-:-:S04]  /*a3a0*/  FFMA.FTZ R0, R39, R0, -0.052303962409496307373 ;  /* 0xbd563cae27007423 */ /* 0x000fc80000010000 */
[----:B------:R-:W-:-:S04]  /*a3b0*/  FFMA.FTZ R0, R39, R0, 0.1331529766321182251 ;  /* 0x3e08594127007423 */ /* 0x000fc80000010000 */
[----:B------:R-:W-:-:S04]  /*a3c0*/  FFMA.FTZ R0, R39, R0, -0.33332768082618713379 ;  /* 0xbeaaa9ed27007423 */ /* 0x000fc80000010000 */
[----:B------:R-:W-:-:S04]  /*a3d0*/  FFMA.FTZ R0, R39, R0, RZ ;  /* 0x0000000027007223 */ /* 0x000fc800000100ff */
[----:B------:R-:W-:Y:S02]  /*a3e0*/  FFMA.FTZ R65, R65, R0, R65 ;  /* 0x0000000041417223 */ /* 0x000fe40000010041 */
.L_x_136:
[----:B------:R-:W-:Y:S05]  /*a3f0*/  BSYNC B0 ;  /* 0x0000000000007941 */ /* 0x000fea0003800000 */
.L_x_134:
        /* <DEDUP_REMOVED lines=18> */
.L_x_138:
[----:B------:R-:W-:Y:S01]  /*a520*/  IMAD.MOV.U32 R0, RZ, RZ, 0x3c80f082 ;  /* 0x3c80f082ff007424 */ /* 0x000fe200078e00ff */
[----:B------:R-:W-:-:S04]  /*a530*/  FMUL R39, R45, R45 ;  /* 0x0000002d2d277220 */ /* 0x000fc80000400000 */
[----:B------:R-:W-:-:S04]  /*a540*/  FFMA.FTZ R0, R39, R0, -0.052303962409496307373 ;  /* 0xbd563cae27007423 */ /* 0x000fc80000010000 */
[----:B------:R-:W-:-:S04]  /*a550*/  FFMA.FTZ R0, R39, R0, 0.1331529766321182251 ;  /* 0x3e08594127007423 */ /* 0x000fc80000010000 */
[----:B------:R-:W-:-:S04]  /*a560*/  FFMA.FTZ R0, R39, R0, -0.33332768082618713379 ;  /* 0xbeaaa9ed27007423 */ /* 0x000fc80000010000 */
[----:B------:R-:W-:-:S04]  /*a570*/  FFMA.FTZ R0, R39, R0, RZ ;  /* 0x0000000027007223 */ /* 0x000fc800000100ff */
[----:B------:R-:W-:Y:S02]  /*a580*/  FFMA.FTZ R64, R45, R0, R45 ;  /* 0x000000002d407223 */ /* 0x000fe4000001002d */
.L_x_139:
[----:B------:R-:W-:Y:S05]  /*a590*/  BSYNC B0 ;  /* 0x0000000000007941 */ /* 0x000fea0003800000 */
.L_x_137:
        /* <DEDUP_REMOVED lines=18> */
.L_x_141:
[----:B------:R-:W-:Y:S01]  /*a6c0*/  MOV R0, 0x3c80f082 ;  /* 0x3c80f08200007802 */ /* 0x000fe20000000f00 */
[----:B------:R-:W-:-:S04]  /*a6d0*/  FMUL R39, R63, R63 ;  /* 0x0000003f3f277220 */ /* 0x000fc80000400000 */
[----:B------:R-:W-:-:S04]  /*a6e0*/  FFMA.FTZ R0, R39, R0, -0.052303962409496307373 ;  /* 0xbd563cae27007423 */ /* 0x000fc80000010000 */
[----:B------:R-:W-:-:S04]  /*a6f0*/  FFMA.FTZ R0, R39, R0, 0.1331529766321182251 ;  /* 0x3e08594127007423 */ /* 0x000fc80000010000 */
[----:B------:R-:W-:-:S04]  /*a700*/  FFMA.FTZ R0, R39, R0, -0.33332768082618713379 ;  /* 0xbeaaa9ed27007423 */ /* 0x000fc80000010000 */
[----:B------:R-:W-:-:S04]  /*a710*/  FFMA.FTZ R0, R39, R0, RZ ;  /* 0x0000000027007223 */ /* 0x000fc800000100ff */
[----:B------:R-:W-:Y:S02]  /*a720*/  FFMA.FTZ R63, R63, R0, R63 ;  /* 0x000000003f3f7223 */ /* 0x000fe4000001003f */
.L_x_142:
[----:B------:R-:W-:Y:S05]  /*a730*/  BSYNC B0 ;  /* 0x0000000000007941 */ /* 0x000fea0003800000 */
.L_x_140:
        /* <DEDUP_REMOVED lines=18> */
.L_x_144:
[----:B------:R-:W-:Y:S01]  /*a860*/  MOV R0, 0x3c80f082 ;  /* 0x3c80f08200007802 */ /* 0x000fe20000000f00 */
[----:B------:R-:W-:-:S04]  /*a870*/  FMUL R39, R45, R45 ;  /* 0x0000002d2d277220 */ /* 0x000fc80000400000 */
[----:B------:R-:W-:-:S04]  /*a880*/  FFMA.FTZ R0, R39, R0, -0.052303962409496307373 ;  /* 0xbd563cae27007423 */ /* 0x000fc80000010000 */
[----:B------:R-:W-:-:S04]  /*a890*/  FFMA.FTZ R0, R39, R0, 0.1331529766321182251 ;  /* 0x3e08594127007423 */ /* 0x000fc80000010000 */
[----:B------:R-:W-:-:S04]  /*a8a0*/  FFMA.FTZ R0, R39, R0, -0.33332768082618713379 ;  /* 0xbeaaa9ed27007423 */ /* 0x000fc80000010000 */
[----:B------:R-:W-:-:S04]  /*a8b0*/  FFMA.FTZ R0, R39, R0, RZ ;  /* 0x0000000027007223 */ /* 0x000fc800000100ff */
[----:B------:R-:W-:Y:S02]  /*a8c0*/  FFMA.FTZ R62, R45, R0, R45 ;  /* 0x000000002d3e7223 */ /* 0x000fe4000001002d */
.L_x_145:
[----:B------:R-:W-:Y:S05]  /*a8d0*/  BSYNC B0 ;  /* 0x0000000000007941 */ /* 0x000fea0003800000 */
.L_x_143:
        /* <DEDUP_REMOVED lines=18> */
.L_x_147:
[----:B------:R-:W-:Y:S01]  /*aa00*/  IMAD.MOV.U32 R0, RZ, RZ, 0x3c80f082 ;  /* 0x3c80f082ff007424 */ /* 0x000fe200078e00ff */
[----:B------:R-:W-:-:S04]  /*aa10*/  FMUL R39, R45, R45 ;  /* 0x0000002d2d277220 */ /* 0x000fc80000400000 */
[----:B------:R-:W-:-:S04]  /*aa20*/  FFMA.FTZ R0, R39, R0, -0.052303962409496307373 ;  /* 0xbd563cae27007423 */ /* 0x000fc80000010000 */
[----:B------:R-:W-:-:S04]  /*aa30*/  FFMA.FTZ R0, R39, R0, 0.1331529766321182251 ;  /* 0x3e08594127007423 */ /* 0x000fc80000010000 */
[----:B------:R-:W-:-:S04]  /*aa40*/  FFMA.FTZ R0, R39, R0, -0.33332768082618713379 ;  /* 0xbeaaa9ed27007423 */ /* 0x000fc80000010000 */
[----:B------:R-:W-:-:S04]  /*aa50*/  FFMA.FTZ R0, R39, R0, RZ ;  /* 0x0000000027007223 */ /* 0x000fc800000100ff */
[----:B------:R-:W-:Y:S02]  /*aa60*/  FFMA.FTZ R68, R45, R0, R45 ;  /* 0x000000002d447223 */ /* 0x000fe4000001002d */
.L_x_148:
[----:B------:R-:W-:Y:S05]  /*aa70*/  BSYNC B0 ;  /* 0x0000000000007941 */ /* 0x000fea0003800000 */
.L_x_146:
        /* <DEDUP_REMOVED lines=18> */
.L_x_150:
[----:B------:R-:W-:Y:S01]  /*aba0*/  MOV R0, 0x3c80f082 ;  /* 0x3c80f08200007802 */ /* 0x000fe20000000f00 */
[----:B------:R-:W-:-:S04]  /*abb0*/  FMUL R39, R67, R67 ;  /* 0x0000004343277220 */ /* 0x000fc80000400000 */
[----:B------:R-:W-:-:S04]  /*abc0*/  FFMA.FTZ R0, R39, R0, -0.052303962409496307373 ;  /* 0xbd563cae27007423 */ /* 0x000fc80000010000 */
[----:B------:R-:W-:-:S04]  /*abd0*/  FFMA.FTZ R0, R39, R0, 0.1331529766321182251 ;  /* 0x3e08594127007423 */ /* 0x000fc80000010000 */
[----:B------:R-:W-:-:S04]  /*abe0*/  FFMA.FTZ R0, R39, R0, -0.33332768082618713379 ;  /* 0xbeaaa9ed27007423 */ /* 0x000fc80000010000 */
[----:B------:R-:W-:-:S04]  /*abf0*/  FFMA.FTZ R0, R39, R0, RZ ;  /* 0x0000000027007223 */ /* 0x000fc800000100ff */
[----:B------:R-:W-:Y:S02]  /*ac00*/  FFMA.FTZ R67, R67, R0, R67 ;  /* 0x0000000043437223 */ /* 0x000fe40000010043 */
.L_x_151:
[----:B------:R-:W-:Y:S05]  /*ac10*/  BSYNC B0 ;  /* 0x0000000000007941 */ /* 0x000fea0003800000 */
.L_x_149:
        /* <DEDUP_REMOVED lines=18> */
.L_x_153:
[----:B------:R-:W-:Y:S01]  /*ad40*/  MOV R0, 0x3c80f082 ;  /* 0x3c80f08200007802 */ /* 0x000fe20000000f00 */
[----:B------:R-:W-:-:S04]  /*ad50*/  FMUL R39, R61, R61 ;  /* 0x0000003d3d277220 */ /* 0x000fc80000400000 */
[----:B------:R-:W-:-:S04]  /*ad60*/  FFMA.FTZ R0, R39, R0, -0.052303962409496307373 ;  /* 0xbd563cae27007423 */ /* 0x000fc80000010000 */
[----:B------:R-:W-:-:S04]  /*ad70*/  FFMA.FTZ R0, R39, R0, 0.1331529766321182251 ;  /* 0x3e08594127007423 */ /* 0x000fc80000010000 */
[----:B------:R-:W-:-:S04]  /*ad80*/  FFMA.FTZ R0, R39, R0, -0.33332768082618713379 ;  /* 0xbeaaa9ed27007423 */ /* 0x000fc80000010000 */
[----:B------:R-:W-:-:S04]  /*ad90*/  FFMA.FTZ R0, R39, R0, RZ ;  /* 0x0000000027007223 */ /* 0x000fc800000100ff */
[----:B------:R-:W-:Y:S02]  /*ada0*/  FFMA.FTZ R61, R61, R0, R61 ;  /* 0x000000003d3d7223 */ /* 0x000fe4000001003d */
.L_x_154:
[----:B------:R-:W-:Y:S05]  /*adb0*/  BSYNC B0 ;  /* 0x0000000000007941 */ /* 0x000fea0003800000 */
.L_x_152:
        /* <DEDUP_REMOVED lines=18> */
.L_x_156:
[----:B------:R-:W-:Y:S01]  /*aee0*/  IMAD.MOV.U32 R0, RZ, RZ, 0x3c80f082 ;  /* 0x3c80f082ff007424 */ /* 0x000fe200078e00ff */
[----:B------:R-:W-:-:S04]  /*aef0*/  FMUL R39, R45, R45 ;  /* 0x0000002d2d277220 */ /* 0x000fc80000400000 */
[----:B------:R-:W-:-:S04]  /*af00*/  FFMA.FTZ R0, R39, R0, -0.052303962409496307373 ;  /* 0xbd563cae27007423 */ /* 0x000fc80000010000 */
[----:B------:R-:W-:-:S04]  /*af10*/  FFMA.FTZ R0, R39, R0, 0.1331529766321182251 ;  /* 0x3e08594127007423 */ /* 0x000fc80000010000 */
[----:B------:R-:W-:-:S04]  /*af20*/  FFMA.FTZ R0, R39, R0, -0.33332768082618713379 ;  /* 0xbeaaa9ed27007423 */ /* 0x000fc80000010000 */
[----:B------:R-:W-:-:S04]  /*af30*/  FFMA.FTZ R0, R39, R0, RZ ;  /* 0x0000000027007223 */ /* 0x000fc800000100ff */
[----:B------:R-:W-:Y:S02]  /*af40*/  FFMA.FTZ R66, R45, R0, R45 ;  /* 0x000000002d427223 */ /* 0x000fe4000001002d */
.L_x_157:
[----:B------:R-:W-:Y:S05]  /*af50*/  BSYNC B0 ;  /* 0x0000000000007941 */ /* 0x000fea0003800000 */
.L_x_155:
        /* <DEDUP_REMOVED lines=18> */
.L_x_159:
[----:B------:R-:W-:Y:S01]  /*b080*/  MOV R0, 0x3c80f082 ;  /* 0x3c80f08200007802 */ /* 0x000fe20000000f00 */
[----:B------:R-:W-:-:S04]  /*b090*/  FMUL R39, R45, R45 ;  /* 0x0000002d2d277220 */ /* 0x000fc80000400000 */
[----:B------:R-:W-:-:S04]  /*b0a0*/  FFMA.FTZ R0, R39, R0, -0.052303962409496307373 ;  /* 0xbd563cae27007423 */ /* 0x000fc80000010000 */
[----:B------:R-:W-:-:S04]  /*b0b0*/  FFMA.FTZ R0, R39, R0, 0.1331529766321182251 ;  /* 0x3e08594127007423 */ /* 0x000fc80000010000 */
[----:B------:R-:W-:-:S04]  /*b0c0*/  FFMA.FTZ R0, R39, R0, -0.33332768082618713379 ;  /* 0xbeaaa9ed27007423 */ /* 0x000fc80000010000 */
[----:B------:R-:W-:-:S04]  /*b0d0*/  FFMA.FTZ R0, R39, R0, RZ ;  /* 0x0000000027007223 */ /* 0x000fc800000100ff */
[----:B------:R-:W-:Y:S02]  /*b0e0*/  FFMA.FTZ R45, R45, R0, R45 ;  /* 0x000000002d2d7223 */ /* 0x000fe4000001002d */
.L_x_160:
[----:B------:R-:W-:Y:S05]  /*b0f0*/  BSYNC B0 ;  /* 0x0000000000007941 */ /* 0x000fea0003800000 */
.L_x_158:
        /* <DEDUP_REMOVED lines=18> */
.L_x_162:
[----:B------:R-:W-:Y:S01]  /*b220*/  MOV R0, 0x3c80f082 ;  /* 0x3c80f08200007802 */ /* 0x000fe20000000f00 */
[----:B------:R-:W-:-:S04]  /*b230*/  FMUL R39, R47, R47 ;  /* 0x0000002f2f277220 */ /* 0x000fc80000400000 */
[----:B------:R-:W-:-:S04]  /*b240*/  FFMA.FTZ R0, R39, R0, -0.052303962409496307373 ;  /* 0xbd563cae27007423 */ /* 0x000fc80000010000 */
[----:B------:R-:W-:-:S04]  /*b250*/  FFMA.FTZ R0, R39, R0, 0.1331529766321182251 ;  /* 0x3e08594127007423 */ /* 0x000fc80000010000 */
[----:B------:R-:W-:-:S04]  /*b260*/  FFMA.FTZ R0, R39, R0, -0.33332768082618713379 ;  /* 0xbeaaa9ed27007423 */ /* 0x000fc80000010000 */
[----:B------:R-:W-:-:S04]  /*b270*/  FFMA.FTZ R0, R39, R0, RZ ;  /* 0x0000000027007223 */ /* 0x000fc800000100ff */
[----:B------:R-:W-:Y:S02]  /*b280*/  FFMA.FTZ R48, R47, R0, R47 ;  /* 0x000000002f307223 */ /* 0x000fe4000001002f */
.L_x_163:
[----:B------:R-:W-:Y:S05]  /*b290*/  BSYNC B0 ;  /* 0x0000000000007941 */ /* 0x000fea0003800000 */
.L_x_161:
        /* <DEDUP_REMOVED lines=18> */
.L_x_165:
[----:B------:R-:W-:Y:S01]  /*b3c0*/  IMAD.MOV.U32 R0, RZ, RZ, 0x3c80f082 ;  /* 0x3c80f082ff007424 */ /* 0x000fe200078e00ff */
[----:B------:R-:W-:-:S04]  /*b3d0*/  FMUL R39, R47, R47 ;  /* 0x0000002f2f277220 */ /* 0x000fc80000400000 */
[----:B------:R-:W-:-:S04]  /*b3e0*/  FFMA.FTZ R0, R39, R0, -0.052303962409496307373 ;  /* 0xbd563cae27007423 */ /* 0x000fc80000010000 */
[----:B------:R-:W-:-:S04]  /*b3f0*/  FFMA.FTZ R0, R39, R0, 0.1331529766321182251 ;  /* 0x3e08594127007423 */ /* 0x000fc80000010000 */
[----:B------:R-:W-:-:S04]  /*b400*/  FFMA.FTZ R0, R39, R0, -0.33332768082618713379 ;  /* 0xbeaaa9ed27007423 */ /* 0x000fc80000010000 */
[----:B------:R-:W-:-:S04]  /*b410*/  FFMA.FTZ R0, R39, R0, RZ ;  /* 0x0000000027007223 */ /* 0x000fc800000100ff */
[----:B------:R-:W-:Y:S02]  /*b420*/  FFMA.FTZ R42, R47, R0, R47 ;  /* 0x000000002f2a7223 */ /* 0x000fe4000001002f */
.L_x_166:
[----:B------:R-:W-:Y:S05]  /*b430*/  BSYNC B0 ;  /* 0x0000000000007941 */ /* 0x000fea0003800000 */
.L_x_164:
        /* <DEDUP_REMOVED lines=18> */
.L_x_168:
[----:B------:R-:W-:Y:S01]  /*b560*/  MOV R0, 0x3c80f082 ;  /* 0x3c80f08200007802 */ /* 0x000fe20000000f00 */
[----:B------:R-:W-:-:S04]  /*b570*/  FMUL R39, R47, R47 ;  /* 0x0000002f2f277220 */ /* 0x000fc80000400000 */
[----:B------:R-:W-:-:S04]  /*b580*/  FFMA.FTZ R0, R39, R0, -0.052303962409496307373 ;  /* 0xbd563cae27007423 */ /* 0x000fc80000010000 */
[----:B------:R-:W-:-:S04]  /*b590*/  FFMA.FTZ R0, R39, R0, 0.1331529766321182251 ;  /* 0x3e08594127007423 */ /* 0x000fc80000010000 */
[----:B------:R-:W-:-:S04]  /*b5a0*/  FFMA.FTZ R0, R39, R0, -0.33332768082618713379 ;  /* 0xbeaaa9ed27007423 */ /* 0x000fc80000010000 */
[----:B------:R-:W-:-:S04]  /*b5b0*/  FFMA.FTZ R0, R39, R0, RZ ;  /* 0x0000000027007223 */ /* 0x000fc800000100ff */
[----:B------:R-:W-:Y:S02]  /*b5c0*/  FFMA.FTZ R44, R47, R0, R47 ;  /* 0x000000002f2c7223 */ /* 0x000fe4000001002f */
.L_x_169:
[----:B------:R-:W-:Y:S05]  /*b5d0*/  BSYNC B0 ;  /* 0x0000000000007941 */ /* 0x000fea0003800000 */
.L_x_167:
        /* <DEDUP_REMOVED lines=18> */
.L_x_171:
[----:B------:R-:W-:Y:S01]  /*b700*/  MOV R0, 0x3c80f082 ;  /* 0x3c80f08200007802 */ /* 0x000fe20000000f00 */
[----:B------:R-:W-:-:S04]  /*b710*/  FMUL R39, R47, R47 ;  /* 0x0000002f2f277220 */ /* 0x000fc80000400000 */
[----:B------:R-:W-:-:S04]  /*b720*/  FFMA.FTZ R0, R39, R0, -0.052303962409496307373 ;  /* 0xbd563cae27007423 */ /* 0x000fc80000010000 */
[----:B------:R-:W-:-:S04]  /*b730*/  FFMA.FTZ R0, R39, R0, 0.1331529766321182251 ;  /* 0x3e08594127007423 */ /* 0x000fc80000010000 */
[----:B------:R-:W-:-:S04]  /*b740*/  FFMA.FTZ R0, R39, R0, -0.33332768082618713379 ;  /* 0xbeaaa9ed27007423 */ /* 0x000fc80000010000 */
[----:B------:R-:W-:-:S04]  /*b750*/  FFMA.FTZ R0, R39, R0, RZ ;  /* 0x0000000027007223 */ /* 0x000fc800000100ff */
[----:B------:R-:W-:Y:S02]  /*b760*/  FFMA.FTZ R39, R47, R0, R47 ;  /* 0x000000002f277223 */ /* 0x000fe4000001002f */
.L_x_172:
[----:B------:R-:W-:Y:S05]  /*b770*/  BSYNC B0 ;  /* 0x0000000000007941 */ /* 0x000fea0003800000 */
.L_x_170:
        /* <DEDUP_REMOVED lines=18> */
.L_x_174:
[----:B------:R-:W-:Y:S01]  /*b8a0*/  IMAD.MOV.U32 R0, RZ, RZ, 0x3c80f082 ;  /* 0x3c80f082ff007424 */ /* 0x000fe200078e00ff */
[----:B------:R-:W-:-:S04]  /*b8b0*/  FMUL R41, R69, R69 ;  /* 0x0000004545297220 */ /* 0x000fc80000400000 */
[----:B------:R-:W-:-:S04]  /*b8c0*/  FFMA.FTZ R0, R41, R0, -0.052303962409496307373 ;  /* 0xbd563cae29007423 */ /* 0x000fc80000010000 */
[----:B------:R-:W-:-:S04]  /*b8d0*/  FFMA.FTZ R0, R41, R0, 0.1331529766321182251 ;  /* 0x3e08594129007423 */ /* 0x000fc80000010000 */
[----:B------:R-:W-:-:S04]  /*b8e0*/  FFMA.FTZ R0, R41, R0, -0.33332768082618713379 ;  /* 0xbeaaa9ed29007423 */ /* 0x000fc80000010000 */
[----:B------:R-:W-:-:S04]  /*b8f0*/  FFMA.FTZ R0, R41, R0, RZ ;  /* 0x0000000029007223 */ /* 0x000fc800000100ff */
[----:B------:R-:W-:Y:S02]  /*b900*/  FFMA.FTZ R40, R69, R0, R69 ;  /* 0x0000000045287223 */ /* 0x000fe40000010045 */
.L_x_175:
[----:B------:R-:W-:Y:S05]  /*b910*/  BSYNC B0 ;  /* 0x0000000000007941 */ /* 0x000fea0003800000 */
.L_x_173:
        /* <DEDUP_REMOVED lines=18> */
.L_x_177:
[----:B------:R-:W-:Y:S01]  /*ba40*/  MOV R0, 0x3c80f082 ;  /* 0x3c80f08200007802 */ /* 0x000fe20000000f00 */
[----:B------:R-:W-:-:S04]  /*ba50*/  FMUL R41, R70, R70 ;  /* 0x0000004646297220 */ /* 0x000fc80000400000 */
[----:B------:R-:W-:-:S04]  /*ba60*/  FFMA.FTZ R0, R41, R0, -0.052303962409496307373 ;  /* 0xbd563cae29007423 */ /* 0x000fc80000010000 */
[----:B------:R-:W-:-:S04]  /*ba70*/  FFMA.FTZ R0, R41, R0, 0.1331529766321182251 ;  /* 0x3e08594129007423 */ /* 0x000fc80000010000 */
[----:B------:R-:W-:-:S04]  /*ba80*/  FFMA.FTZ R0, R41, R0, -0.33332768082618713379 ;  /* 0xbeaaa9ed29007423 */ /* 0x000fc80000010000 */
[----:B------:R-:W-:-:S04]  /*ba90*/  FFMA.FTZ R0, R41, R0, RZ ;  /* 0x0000000029007223 */ /* 0x000fc800000100ff */
[----:B------:R-:W-:Y:S02]  /*baa0*/  FFMA.FTZ R41, R70, R0, R70 ;  /* 0x0000000046297223 */ /* 0x000fe40000010046 */
.L_x_178:
[----:B------:R-:W-:Y:S05]  /*bab0*/  BSYNC B0 ;  /* 0x0000000000007941 */ /* 0x000fea0003800000 */
.L_x_176:
        /* <DEDUP_REMOVED lines=18> */
.L_x_180:
[----:B------:R-:W-:Y:S01]  /*bbe0*/  MOV R0, 0x3c80f082 ;  /* 0x3c80f08200007802 */ /* 0x000fe20000000f00 */
[----:B------:R-:W-:-:S04]  /*bbf0*/  FMUL R43, R71, R71 ;  /* 0x00000047472b7220 */ /* 0x000fc80000400000 */
[----:B------:R-:W-:-:S04]  /*bc00*/  FFMA.FTZ R0, R43, R0, -0.052303962409496307373 ;  /* 0xbd563cae2b007423 */ /* 0x000fc80000010000 */
[----:B------:R-:W-:-:S04]  /*bc10*/  FFMA.FTZ R0, R43, R0, 0.1331529766321182251 ;  /* 0x3e0859412b007423 */ /* 0x000fc80000010000 */
[----:B------:R-:W-:-:S04]  /*bc20*/  FFMA.FTZ R0, R43, R0, -0.33332768082618713379 ;  /* 0xbeaaa9ed2b007423 */ /* 0x000fc80000010000 */
[----:B------:R-:W-:-:S04]  /*bc30*/  FFMA.FTZ R0, R43, R0, RZ ;  /* 0x000000002b007223 */ /* 0x000fc800000100ff */
[----:B------:R-:W-:Y:S02]  /*bc40*/  FFMA.FTZ R43, R71, R0, R71 ;  /* 0x00000000472b7223 */ /* 0x000fe40000010047 */
.L_x_181:
[----:B------:R-:W-:Y:S05]  /*bc50*/  BSYNC B0 ;  /* 0x0000000000007941 */ /* 0x000fea0003800000 */
.L_x_179:
        /* <DEDUP_REMOVED lines=17> */
.L_x_183:
[----:B------:R-:W-:Y:S01]  /*bd70*/  IMAD.MOV.U32 R0, RZ, RZ, 0x3c80f082 ;  /* 0x3c80f082ff007424 */ /* 0x000fe200078e00ff */
[----:B------:R-:W-:-:S04]  /*bd80*/  FMUL R47, R71, R71 ;  /* 0x00000047472f7220 */ /* 0x000fc80000400000 */
[----:B------:R-:W-:-:S04]  /*bd90*/  FFMA.FTZ R0, R47, R0, -0.052303962409496307373 ;  /* 0xbd563cae2f007423 */ /* 0x000fc80000010000 */
[----:B------:R-:W-:-:S04]  /*bda0*/  FFMA.FTZ R0, R47, R0, 0.1331529766321182251 ;  /* 0x3e0859412f007423 */ /* 0x000fc80000010000 */
[----:B------:R-:W-:-:S04]  /*bdb0*/  FFMA.FTZ R0, R47, R0, -0.33332768082618713379 ;  /* 0xbeaaa9ed2f007423 */ /* 0x000fc80000010000 */
[----:B------:R-:W-:-:S04]  /*bdc0*/  FFMA.FTZ R0, R47, R0, RZ ;  /* 0x000000002f007223 */ /* 0x000fc800000100ff */
[----:B------:R-:W-:Y:S02]  /*bdd0*/  FFMA.FTZ R47, R71, R0, R71 ;  /* 0x00000000472f7223 */ /* 0x000fe40000010047 */
.L_x_184:
[----:B------:R-:W-:Y:S05]  /*bde0*/  BSYNC B0 ;  /* 0x0000000000007941 */ /* 0x000fea0003800000 */
.L_x_182:
[----:B------:R-:W-:Y:S01]  /*bdf0*/  FMUL R71, R69, 0.79788458347320556641 ;  /* 0x3f4c422a45477820 */ /* 0x000fe20000400000 */
[----:B------:R-:W-:Y:S01]  /*be00*/  BSSY B0, `(.L_x_185) ;  /* 0x0000016000007945 */ /* 0x000fe20003800000 */
[----:B------:R-:W-:Y:S02]  /*be10*/  FFMA R70, R70, 0.044714998453855514526, R35 ;  /* 0x3d37271346467823 */ /* 0x000fe40000000023 */
        /* <DEDUP_REMOVED lines=13> */
.L_x_186:
[----:B------:R-:W-:Y:S01]  /*bef0*/  MOV R0, 0x3c80f082 ;  /* 0x3c80f08200007802 */ /* 0x000fe20000000f00 */
[----:B------:R-:W-:-:S04]  /*bf00*/  FMUL R69, R71, R71 ;  /* 0x0000004747457220 */ /* 0x000fc80000400000 */
[----:B------:R-:W-:-:S04]  /*bf10*/  FFMA.FTZ R0, R69, R0, -0.052303962409496307373 ;  /* 0xbd563cae45007423 */ /* 0x000fc80000010000 */
[----:B------:R-:W-:-:S04]  /*bf20*/  FFMA.FTZ R0, R69, R0, 0.1331529766321182251 ;  /* 0x3e08594145007423 */ /* 0x000fc80000010000 */
[----:B------:R-:W-:-:S04]  /*bf30*/  FFMA.FTZ R0, R69, R0, -0.33332768082618713379 ;  /* 0xbeaaa9ed45007423 */ /* 0x000fc80000010000 */
[----:B------:R-:W-:-:S04]  /*bf40*/  FFMA.FTZ R0, R69, R0, RZ ;  /* 0x0000000045007223 */ /* 0x000fc800000100ff */
[----:B------:R-:W-:Y:S02]  /*bf50*/  FFMA.FTZ R60, R71, R0, R71 ;  /* 0x00000000473c7223 */ /* 0x000fe40000010047 */
.L_x_187:
[----:B------:R-:W-:Y:S05]  /*bf60*/  BSYNC B0 ;  /* 0x0000000000007941 */ /* 0x000fea0003800000 */
.L_x_185:
[----:B------:R-:W-:Y:S01]  /*bf70*/  FMUL R73, R7, 0.5 ;  /* 0x3f00000007497820 */ /* 0x000fe20000400000 */
[----:B------:R-:W-:Y:S01]  /*bf80*/  FMUL R7, R70, 0.79788458347320556641 ;  /* 0x3f4c422a46077820 */ /* 0x000fe20000400000 */
[----:B------:R-:W-:Y:S01]  /*bf90*/  BSSY B0, `(.L_x_188) ;  /* 0x0000036000007945 */ /* 0x000fe20003800000 */
[----:B------:R-:W-:Y:S01]  /*bfa0*/  FMUL R4, R4, 0.5 ;  /* 0x3f00000004047820 */ /* 0x000fe20000400000 */
[----:B------:R-:W-:Y:S01]  /*bfb0*/  FMUL R71, R5, 0.5 ;  /* 0x3f00000005477820 */ /* 0x000fe20000400000 */
[----:B------:R-:W-:Y:S01]  /*bfc0*/  FADD.FTZ R74, |R7|, -RZ ;  /* 0x800000ff074a7221 */ /* 0x000fe20000010200 */
[----:B------:R-:W-:Y:S01]  /*bfd0*/  FMUL R72, R6, 0.5 ;  /* 0x3f00000006487820 */ /* 0x000fe20000400000 */
[----:B------:R-:W-:Y:S01]  /*bfe0*/  FMUL R8, R8, 0.5 ;  /* 0x3f00000008087820 */ /* 0x000fe20000400000 */
[----:B------:R-:W-:Y:S01]  /*bff0*/  FMUL R9, R9, 0.5 ;  /* 0x3f00000009097820 */ /* 0x000fe20000400000 */
[----:B------:R-:W-:Y:S01]  /*c000*/  FMUL R10, R10, 0.5 ;  /* 0x3f0000000a0a7820 */ /* 0x000fe20000400000 */
[----:B------:R-:W-:Y:S01]  /*c010*/  FSETP.GE.AND P3, PT, R74, 0.60000002384185791016, PT ;  /* 0x3f19999a4a00780b */ /* 0x000fe20003f66000 */
[----:B------:R-:W-:Y:S01]  /*c020*/  FMUL R11, R11, 0.5 ;  /* 0x3f0000000b0b7820 */ /* 0x000fe20000400000 */
        /* <DEDUP_REMOVED lines=24> */
[----:B------:R-:W-:-:S02]  /*c1b0*/  SHF.R.S32.HI R69, RZ, 0x1f, R36 ;  /* 0x0000001fff457819 */ /* 0x000fc40000011424 */
[----:B------:R-:W-:Y:S01]  /*c1c0*/  SHF.R.S32.HI R70, RZ, 0x1f, R3 ;  /* 0x0000001fff467819 */ /* 0x000fe20000011403 */
        /* <DEDUP_REMOVED lines=11> */
.L_x_189:
[----:B------:R-:W-:Y:S01]  /*c280*/  MOV R0, 0x3c80f082 ;  /* 0x3c80f08200007802 */ /* 0x000fe20000000f00 */
[----:B------:R-:W-:-:S04]  /*c290*/  FMUL R5, R7, R7 ;  /* 0x0000000707057220 */ /* 0x000fc80000400000 */
[----:B------:R-:W-:-:S04]  /*c2a0*/  FFMA.FTZ R0, R5, R0, -0.052303962409496307373 ;  /* 0xbd563cae05007423 */ /* 0x000fc80000010000 */
[----:B------:R-:W-:-:S04]  /*c2b0*/  FFMA.FTZ R0, R5, R0, 0.1331529766321182251 ;  /* 0x3e08594105007423 */ /* 0x000fc80000010000 */
[----:B------:R-:W-:-:S04]  /*c2c0*/  FFMA.FTZ R0, R5, R0, -0.33332768082618713379 ;  /* 0xbeaaa9ed05007423 */ /* 0x000fc80000010000 */
[----:B------:R-:W-:-:S04]  /*c2d0*/  FFMA.FTZ R0, R5, R0, RZ ;  /* 0x0000000005007223 */ /* 0x000fc800000100ff */
[----:B------:R-:W-:Y:S02]  /*c2e0*/  FFMA.FTZ R0, R0, R7, R7 ;  /* 0x0000000700007223 */ /* 0x000fe40000010007 */
.L_x_190:
[----:B------:R-:W-:Y:S05]  /*c2f0*/  BSYNC B0 ;  /* 0x0000000000007941 */ /* 0x000fea0003800000 */
.L_x_188:
[----:B------:R-:W-:Y:S01]  /*c300*/  FADD R59, R59, 1 ;  /* 0x3f8000003b3b7421 */ /* 0x000fe20000000000 */
[----:B------:R-:W-:Y:S01]  /*c310*/  FADD R58, R58, 1 ;  /* 0x3f8000003a3a7421 */ /* 0x000fe20000000000 */
[----:B------:R-:W-:Y:S01]  /*c320*/  FADD R57, R57, 1 ;  /* 0x3f80000039397421 */ /* 0x000fe20000000000 */
[----:B------:R-:W-:Y:S01]  /*c330*/  FADD R46, R46, 1 ;  /* 0x3f8000002e2e7421 */ /* 0x000fe20000000000 */
[----:B------:R-:W-:Y:S01]  /*c340*/  FMUL R59, R59, R72 ;  /* 0x000000483b3b7220 */ /* 0x000fe20000400000 */
[----:B------:R-:W-:Y:S01]  /*c350*/  FADD R49, R49, 1 ;  /* 0x3f80000031317421 */ /* 0x000fe20000000000 */
[----:B------:R-:W-:Y:S01]  /*c360*/  FMUL R57, R57, R8 ;  /* 0x0000000839397220 */ /* 0x000fe20000400000 */
[----:B------:R-:W-:Y:S01]  /*c370*/  FMUL R5, R46, R71 ;  /* 0x000000472e057220 */ /* 0x000fe20000400000 */
[----:B------:R-:W-:Y:S01]  /*c380*/  FMUL R7, R38, R59 ;  /* 0x0000003b26077220 */ /* 0x000fe20000400000 */
[----:B------:R-:W-:Y:S01]  /*c390*/  FMUL R59, R58, R73 ;  /* 0x000000493a3b7220 */ /* 0x000fe20000400000 */
[----:B------:R-:W-:Y:S01]  /*c3a0*/  FMUL R49, R49, R16 ;  /* 0x0000001031317220 */ /* 0x000fe20000400000 */
[----:B------:R-:W-:Y:S01]  /*c3b0*/  FADD R16, R65, 1 ;  /* 0x3f80000041107421 */ /* 0x000fe20000000000 */
[C---:B------:R-:W-:Y:S01]  /*c3c0*/  FMUL R5, R38.reuse, R5 ;  /* 0x0000000526057220 */ /* 0x040fe20000400000 */
[----:B------:R-:W-:Y:S01]  /*c3d0*/  FMUL R59, R38, R59 ;  /* 0x0000003b263b7220 */ /* 0x000fe20000400000 */
[----:B------:R-:W0:Y:S01]  /*c3e0*/  FRND R7, R7 ;  /* 0x0000000700077307 */ /* 0x000e220000201000 */
[----:B------:R-:W-:Y:S01]  /*c3f0*/  FADD R52, R52, 1 ;  /* 0x3f80000034347421 */ /* 0x000fe20000000000 */
[----:B------:R-:W-:Y:S01]  /*c400*/  FMUL R17, R16, R17 ;  /* 0x0000001110117220 */ /* 0x000fe20000400000 */
[----:B------:R-:W-:Y:S01]  /*c410*/  FADD R16, R63, 1 ;  /* 0x3f8000003f107421 */ /* 0x000fe20000000000 */
[----:B------:R-:W-:Y:S01]  /*c420*/  FADD R55, R55, 1 ;  /* 0x3f80000037377421 */ /* 0x000fe20000000000 */
[----:B------:R-:W-:Y:S01]  /*c430*/  FMUL R13, R52, R13 ;  /* 0x0000000d340d7220 */ /* 0x000fe20000400000 */
[----:B------:R-:W-:Y:S01]  /*c440*/  FMUL R52, R38, R49 ;  /* 0x0000003126347220 */ /* 0x000fe20000400000 */
[----:B------:R-:W-:Y:S01]  /*c450*/  FMUL R49, R16, R19 ;  /* 0x0000001310317220 */ /* 0x000fe20000400000 */
[----:B------:R-:W1:Y:S01]  /*c460*/  FRND R8, R59 ;  /* 0x0000003b00087307 */ /* 0x000e620000201000 */
[----:B------:R-:W-:Y:S01]  /*c470*/  FADD R56, R56, 1 ;  /* 0x3f80000038387421 */ /* 0x000fe20000000000 */
[----:B------:R-:W-:Y:S01]  /*c480*/  FADD R19, R62, 1 ;  /* 0x3f8000003e137421 */ /* 0x000fe20000000000 */
[----:B------:R-:W-:Y:S01]  /*c490*/  FMUL R55, R55, R10 ;  /* 0x0000000a37377220 */ /* 0x000fe20000400000 */
[----:B------:R-:W-:Y:S01]  /*c4a0*/  FADD R54, R54, 1 ;  /* 0x3f80000036367421 */ /* 0x000fe20000000000 */
[----:B------:R-:W-:Y:S01]  /*c4b0*/  FMUL R9, R56, R9 ;  /* 0x0000000938097220 */ /* 0x000fe20000400000 */
[----:B------:R-:W-:Y:S01]  /*c4c0*/  FMUL R20, R19, R20 ;  /* 0x0000001413147220 */ /* 0x000fe20000400000 */
[C---:B------:R-:W-:Y:S01]  /*c4d0*/  FMUL R56, R38.reuse, R55 ;  /* 0x0000003726387220 */ /* 0x040fe20000400000 */
[----:B------:R-:W2:Y:S01]  /*c4e0*/  FRND R5, R5 ;  /* 0x0000000500057307 */ /* 0x000ea20000201000 */
[----:B0-----:R-:W-:Y:S01]  /*c4f0*/  FSETP.GT.AND P3, PT, R7, -127, PT ;  /* 0xc2fe00000700780b */ /* 0x001fe20003f64000 */
[----:B------:R-:W-:Y:S01]  /*c500*/  FADD R53, R53, 1 ;  /* 0x3f80000035357421 */ /* 0x000fe20000000000 */
[----:B------:R-:W-:Y:S01]  /*c510*/  FMUL R13, R38, R13 ;  /* 0x0000000d260d7220 */ /* 0x000fe20000400000 */
[----:B------:R-:W-:Y:S01]  /*c520*/  FMUL R55, R54, R11 ;  /* 0x0000000b36377220 */ /* 0x000fe20000400000 */
[----:B------:R-:W-:Y:S01]  /*c530*/  FMUL R20, R37, R20 ;  /* 0x0000001425147220 */ /* 0x000fe20000400000 */
[----:B------:R-:W-:Y:S01]  /*c540*/  FMUL R53, R53, R12 ;  /* 0x0000000c35357220 */ /* 0x000fe20000400000 */
[----:B------:R-:W-:Y:S01]  /*c550*/  FMUL R9, R38, R9 ;  /* 0x0000000926097220 */ /* 0x000fe20000400000 */
[----:B-1----:R-:W-:Y:S01]  /*c560*/  FSETP.GT.AND P4, PT, R8, -127, PT ;  /* 0xc2fe00000800780b */ /* 0x002fe20003f84000 */
[----:B------:R-:W-:Y:S01]  /*c570*/  FMUL R55, R38, R55 ;  /* 0x0000003726377220 */ /* 0x000fe20000400000 */
[----:B------:R-:W-:Y:S01]  /*c580*/  FSETP.NAN.AND P5, PT, R8, R8, PT ;  /* 0x000000080800720b */ /* 0x000fe20003fa8000 */
[----:B------:R-:W-:Y:S01]  /*c590*/  FRND R12, R13 ;  /* 0x0000000d000c7307 */ /* 0x000fe20000201000 */
[----:B------:R-:W-:Y:S01]  /*c5a0*/  FADD R68, R68, 1 ;  /* 0x3f80000044447421 */ /* 0x000fe20000000000 */
[----:B------:R-:W-:Y:S01]  /*c5b0*/  FMUL R57, R38, R57 ;  /* 0x0000003926397220 */ /* 0x000fe20000400000 */
[----:B------:R-:W-:Y:S01]  /*c5c0*/  FADD R67, R67, 1 ;  /* 0x3f80000043437421 */ /* 0x000fe20000000000 */
[----:B------:R-:W-:Y:S01]  /*c5d0*/  FADD R50, R50, 1 ;  /* 0x3f80000032327421 */ /* 0x000fe20000000000 */
[----:B--2---:R-:W-:Y:S01]  /*c5e0*/  FSETP.NAN.AND P6, PT, R5, R5, PT ;  /* 0x000000050500720b */ /* 0x004fe20003fc8000 */
[----:B------:R-:W-:Y:S01]  /*c5f0*/  FMUL R68, R68, R21 ;  /* 0x0000001544447220 */ /* 0x000fe20000400000 */
[----:B------:R-:W-:Y:S01]  /*c600*/  FADD R21, R66, 1 ;  /* 0x3f80000042157421 */ /* 0x000fe20000000000 */
[----:B------:R-:W-:Y:S01]  /*c610*/  FRND R13, R52 ;  /* 0x00000034000d7307 */ /* 0x000fe20000201000 */
[----:B------:R-:W-:Y:S01]  /*c620*/  FADD R51, R51, 1 ;  /* 0x3f80000033337421 */ /* 0x000fe20000000000 */
[----:B------:R-:W-:Y:S01]  /*c630*/  @!P4 FSEL R8, R8, -127, P5 ;  /* 0xc2fe00000808c808 */ /* 0x000fe20002800000 */
[----:B------:R-:W-:Y:S01]  /*c640*/  FMUL R24, R21, R24 ;  /* 0x0000001815187220 */ /* 0x000fe20000400000 */
[----:B------:R-:W-:Y:S01]  /*c650*/  FSETP.NAN.AND P4, PT, R7, R7, PT ;  /* 0x000000070700720b */ /* 0x000fe20003f88000 */
[----:B------:R-:W-:Y:S01]  /*c660*/  FMUL R22, R67, R22 ;  /* 0x0000001643167220 */ /* 0x000fe20000400000 */
[----:B------:R-:W-:Y:S01]  /*c670*/  FMUL R15, R50, R15 ;  /* 0x0000000f320f7220 */ /* 0x000fe20000400000 */
[----:B------:R-:W-:Y:S01]  /*c680*/  FMUL R53, R38, R53 ;  /* 0x0000003526357220 */ /* 0x000fe20000400000 */
[----:B------:R0:W-:Y:S01]  /*c690*/  FRND R16, R20 ;  /* 0x0000001400107307 */ /* 0x0001e20000201000 */
[----:B------:R-:W-:Y:S01]  /*c6a0*/  @!P3 FSEL R7, R7, -127, P4 ;  /* 0xc2fe00000707b808 */ /* 0x000fe20002000000 */
[----:B------:R-:W-:Y:S01]  /*c6b0*/  FMUL R51, R51, R14 ;  /* 0x0000000e33337220 */ /* 0x000fe20000400000 */
[----:B------:R-:W-:Y:S01]  /*c6c0*/  FSETP.GT.AND P4, PT, R5, -127, PT ;  /* 0xc2fe00000500780b */ /* 0x000fe20003f84000 */
[----:B------:R-:W-:Y:S01]  /*c6d0*/  FMUL R22, R37, R22 ;  /* 0x0000001625167220 */ /* 0x000fe20000400000 */
[----:B------:R-:W-:Y:S01]  /*c6e0*/  FSETP.GEU.AND P3, PT, R8, 127, PT ;  /* 0x42fe00000800780b */ /* 0x000fe20003f6e000 */
[----:B------:R-:W-:Y:S01]  /*c6f0*/  FMUL R50, R38, R15 ;  /* 0x0000000f26327220 */ /* 0x000fe20000400000 */
[----:B------:R-:W-:Y:S01]  /*c700*/  FSETP.GEU.AND P5, PT, R7, 127, PT ;  /* 0x42fe00000700780b */ /* 0x000fe20003fae000 */
[----:B------:R-:W1:Y:S01]  /*c710*/  F2I.S16.TRUNC.NTZ R52, R8 ;  /* 0x0000000800347305 */ /* 0x000e62000020e900 */
[----:B0-----:R-:W-:Y:S01]  /*c720*/  FADD R20, R61, 1 ;  /* 0x3f8000003d147421 */ /* 0x001fe20000000000 */
[----:B------:R-:W-:Y:S01]  /*c730*/  FADD R15, R64, 1 ;  /* 0x3f800000400f7421 */ /* 0x000fe20000000000 */
[----:B------:R-:W-:Y:S01]  /*c740*/  FMUL R51, R38, R51 ;  /* 0x0000003326337220 */ /* 0x000fe20000400000 */
[----:B------:R-:W-:Y:S01]  /*c750*/  FMUL R24, R37, R24 ;  /* 0x0000001825187220 */ /* 0x000fe20000400000 */
[----:B------:R-:W-:Y:S01]  /*c760*/  FMUL R20, R20, R23 ;  /* 0x0000001714147220 */ /* 0x000fe20000400000 */
[----:B------:R-:W-:Y:S01]  /*c770*/  FMUL R49, R38, R49 ;  /* 0x0000003126317220 */ /* 0x000fe20000400000 */
[----:B------:R-:W-:Y:S01]  /*c780*/  FADD R42, R42, 1 ;  /* 0x3f8000002a2a7421 */ /* 0x000fe20000000000 */
[----:B------:R-:W0:Y:S01]  /*c790*/  FRND R46, R55 ;  /* 0x00000037002e7307 */ /* 0x000e220000201000 */
[----:B------:R-:W-:Y:S01]  /*c7a0*/  @!P4 FSEL R5, R5, -127, P6 ;  /* 0xc2fe00000505c808 */ /* 0x000fe20003000000 */
[----:B------:R-:W-:Y:S01]  /*c7b0*/  FMUL R68, R37, R68 ;  /* 0x0000004425447220 */ /* 0x000fe20000400000 */
[----:B------:R-:W-:Y:S01]  /*c7c0*/  FSETP.NAN.AND P6, PT, R8, R8, PT ;  /* 0x000000080800720b */ /* 0x000fe20003fc8000 */
[----:B------:R-:W-:Y:S01]  /*c7d0*/  FMUL R42, R42, R27 ;  /* 0x0000001b2a2a7220 */ /* 0x000fe20000400000 */
[----:B------:R-:W-:Y:S01]  /*c7e0*/  FADD R0, R0, 1 ;  /* 0x3f80000000007421 */ /* 0x000fe20000000000 */
[----:B------:R-:W-:-:S02]  /*c7f0*/  FADD R43, R43, 1 ;  /* 0x3f8000002b2b7421 */ /* 0x000fc40000000000 */
[----:B------:R-:W2:Y:S01]  /*c800*/  F2I.S16.TRUNC.NTZ R23, R7 ;  /* 0x0000000700177305 */ /* 0x000ea2000020e900 */
[----:B-1----:R-:W-:Y:S01]  /*c810*/  LOP3.LUT R8, R52, 0xffff, RZ, 0xc0, !PT ;  /* 0x0000ffff34087812 */ /* 0x002fe200078ec0ff */
[----:B------:R-:W-:Y:S01]  /*c820*/  FMUL R42, R37, R42 ;  /* 0x0000002a252a7220 */ /* 0x000fe20000400000 */
[----:B------:R-:W-:Y:S01]  /*c830*/  FMUL R0, R0, R35 ;  /* 0x0000002300007220 */ /* 0x000fe20000400000 */
[----:B------:R-:W-:Y:S01]  /*c840*/  FMUL R32, R43, R32 ;  /* 0x000000202b207220 */ /* 0x000fe20000400000 */
[----:B------:R-:W-:Y:S02]  /*c850*/  @P3 SEL R8, R8, 0x7f, P6 ;  /* 0x0000007f08083807 */ /* 0x000fe40003000000 */
[----:B------:R-:W-:Y:S01]  /*c860*/  FSETP.NAN.AND P6, PT, R7, R7, PT ;  /* 0x000000070700720b */ /* 0x000fe20003fc8000 */
[----:B------:R-:W1:Y:S01]  /*c870*/  FRND R11, R56 ;  /* 0x00000038000b7307 */ /* 0x000e620000201000 */
[----:B0-----:R-:W-:Y:S01]  /*c880*/  FSETP.GT.AND P4, PT, R46, -127, PT ;  /* 0xc2fe00002e00780b */ /* 0x001fe20003f84000 */
[C---:B------:R-:W-:Y:S01]  /*c890*/  FMUL R0, R37.reuse, R0 ;  /* 0x0000000025007220 */ /* 0x040fe20000400000 */
[----:B------:R-:W-:-:S05]  /*c8a0*/  FMUL R32, R37, R32 ;  /* 0x0000002025207220 */ /* 0x000fca0000400000 */
[----:B------:R-:W0:Y:S01]  /*c8b0*/  FRND R9, R9 ;  /* 0x0000000900097307 */ /* 0x000e220000201000 */
[----:B--2---:R-:W-:Y:S01]  /*c8c0*/  LOP3.LUT R7, R23, 0xffff, RZ, 0xc0, !PT ;  /* 0x0000ffff17077812 */ /* 0x004fe200078ec0ff */
[----:B------:R-:W-:-:S03]  /*c8d0*/  FADD R23, R48, 1 ;  /* 0x3f80000030177421 */ /* 0x000fc60000000000 */
[----:B------:R-:W-:Y:S01]  /*c8e0*/  @P5 SEL R7, R7, 0x7f, P6 ;  /* 0x0000007f07075807 */ /* 0x000fe20003000000 */
[----:B------:R-:W-:Y:S01]  /*c8f0*/  FMUL R26, R23, R26 ;  /* 0x0000001a171a7220 */ /* 0x000fe20000400000 */
[C---:B------:R-:W-:Y:S01]  /*c900*/  FSETP.NAN.AND P6, PT, R46.reuse, R46, PT ;  /* 0x0000002e2e00720b */ /* 0x040fe20003fc8000 */
[----:B------:R-:W2:Y:S01]  /*c910*/  FRND R6, R57 ;  /* 0x0000003900067307 */ /* 0x000ea20000201000 */
[----:B-1----:R-:W-:Y:S01]  /*c920*/  FSETP.GT.AND P3, PT, R11, -127, PT ;  /* 0xc2fe00000b00780b */ /* 0x002fe20003f64000 */
[----:B------:R-:W-:Y:S01]  /*c930*/  FMUL R26, R37, R26 ;  /* 0x0000001a251a7220 */ /* 0x000fe20000400000 */
[----:B------:R-:W-:Y:S02]  /*c940*/  @!P4 FSEL R46, R46, -127, P6 ;  /* 0xc2fe00002e2ec808 */ /* 0x000fe40003000000 */
[----:B------:R-:W-:Y:S02]  /*c950*/  FSETP.NAN.AND P6, PT, R11, R11, PT ;  /* 0x0000000b0b00720b */ /* 0x000fe40003fc8000 */
[----:B------:R-:W-:Y:S01]  /*c960*/  FSETP.GEU.AND P4, PT, R5, 127, PT ;  /* 0x42fe00000500780b */ /* 0x000fe20003f8e000 */
[----:B------:R-:W1:Y:S01]  /*c970*/  F2I.S16.TRUNC.NTZ R21, R5 ;  /* 0x0000000500157305 */ /* 0x000e62000020e900 */
[----:B0-----:R-:W-:-:S02]  /*c980*/  FSETP.GT.AND P5, PT, R9, -127, PT ;  /* 0xc2fe00000900780b */ /* 0x001fc40003fa4000 */
[----:B------:R-:W-:-:S03]  /*c990*/  PRMT R7, R7, 0x3340, R8 ;  /* 0x0000334007077816 */ /* 0x000fc60000000008 */
[----:B------:R-:W-:Y:S02]  /*c9a0*/  @!P3 FSEL R11, R11, -127, P6 ;  /* 0xc2fe00000b0bb808 */ /* 0x000fe40003000000 */
[----:B------:R-:W-:Y:S01]  /*c9b0*/  FSETP.NAN.AND P3, PT, R9, R9, PT ;  /* 0x000000090900720b */ /* 0x000fe20003f68000 */
[----:B------:R0:W-:Y:S01]  /*c9c0*/  FRND R10, R53 ;  /* 0x00000035000a7307 */ /* 0x0001e20000201000 */
[----:B------:R-:W-:-:S04]  /*c9d0*/  FSETP.NAN.AND P6, PT, R5, R5, PT ;  /* 0x000000050500720b */ /* 0x000fc80003fc8000 */
[----:B------:R-:W-:Y:S02]  /*c9e0*/  @!P5 FSEL R9, R9, -127, P3 ;  /* 0xc2fe00000909d808 */ /* 0x000fe40001800000 */
[----:B--2---:R-:W-:Y:S01]  /*c9f0*/  FSETP.GT.AND P3, PT, R6, -127, PT ;  /* 0xc2fe00000600780b */ /* 0x004fe20003f64000 */
[----:B------:R2:W-:Y:S01]  /*ca00*/  FRND R19, R22 ;  /* 0x0000001600137307 */ /* 0x0005e20000201000 */
[----:B0-----:R-:W-:Y:S01]  /*ca10*/  FMUL R53, R38, R17 ;  /* 0x0000001126357220 */ /* 0x001fe20000400000 */
[----:B------:R-:W-:Y:S01]  /*ca20*/  FMUL R17, R15, R18 ;  /* 0x000000120f117220 */ /* 0x000fe20000400000 */
[----:B-1----:R-:W-:Y:S02]  /*ca30*/  LOP3.LUT R5, R21, 0xffff, RZ, 0xc0, !PT ;  /* 0x0000ffff15057812 */ /* 0x002fe400078ec0ff */
[----:B------:R-:W-:Y:S01]  /*ca40*/  FSETP.GEU.AND P5, PT, R46, 127, PT ;  /* 0x42fe00002e00780b */ /* 0x000fe20003fae000 */
[----:B------:R-:W-:Y:S01]  /*ca50*/  FMUL R17, R38, R17 ;  /* 0x0000001126117220 */ /* 0x000fe20000400000 */
[----:B------:R-:W-:Y:S01]  /*ca60*/  @P4 SEL R5, R5, 0x7f, P6 ;  /* 0x0000007f05054807 */ /* 0x000fe20003000000 */
[----:B------:R-:W0:Y:S01]  /*ca70*/  F2I.S16.TRUNC.NTZ R52, R46 ;  /* 0x0000002e00347305 */ /* 0x000e22000020e900 */
[----:B--2---:R-:W-:Y:S01]  /*ca80*/  FMUL R22, R37, R20 ;  /* 0x0000001425167220 */ /* 0x004fe20000400000 */
[----:B------:R-:W-:-:S02]  /*ca90*/  FSETP.NAN.AND P6, PT, R6, R6, PT ;  /* 0x000000060600720b */ /* 0x000fc40003fc8000 */
[----:B------:R-:W-:Y:S02]  /*caa0*/  FSETP.GEU.AND P4, PT, R11, 127, PT ;  /* 0x42fe00000b00780b */ /* 0x000fe40003f8e000 */
[----:B------:R-:W-:Y:S02]  /*cab0*/  @!P3 FSEL R6, R6, -127, P6 ;  /* 0xc2fe00000606b808 */ /* 0x000fe40003000000 */
[----:B------:R-:W-:Y:S01]  /*cac0*/  FRND R14, R51 ;  /* 0x00000033000e7307 */ /* 0x000fe20000201000 */
[----:B------:R-:W-:Y:S02]  /*cad0*/  FSETP.NAN.AND P3, PT, R46, R46, PT ;  /* 0x0000002e2e00720b */ /* 0x000fe40003f68000 */
[----:B------:R-:W-:-:S05]  /*cae0*/  FSETP.GEU.AND P6, PT, R9, 127, PT ;  /* 0x42fe00000900780b */ /* 0x000fca0003fce000 */
[----:B------:R-:W-:Y:S01]  /*caf0*/  FRND R15, R53 ;  /* 0x00000035000f7307 */ /* 0x000fe20000201000 */
[----:B0-----:R-:W-:-:S04]  /*cb00*/  LOP3.LUT R21, R52, 0xffff, RZ, 0xc0, !PT ;  /* 0x0000ffff34157812 */ /* 0x001fc800078ec0ff */
[----:B------:R-:W-:Y:S02]  /*cb10*/  @P5 SEL R21, R21, 0x7f, P3 ;  /* 0x0000007f15155807 */ /* 0x000fe40001800000 */
[----:B------:R-:W-:Y:S01]  /*cb20*/  FSETP.NAN.AND P5, PT, R11, R11, PT ;  /* 0x0000000b0b00720b */ /* 0x000fe20003fa8000 */
[----:B------:R0:W-:Y:S08]  /*cb30*/  FRND R51, R22 ;  /* 0x0000001600337307 */ /* 0x0001f00000201000 */
[----:B------:R1:W-:Y:S01]  /*cb40*/  F2I.S16.TRUNC.NTZ R53, R11 ;  /* 0x0000000b00357305 */ /* 0x0003e2000020e900 */
[----:B0-----:R-:W-:-:S04]  /*cb50*/  FADD R22, R45, 1 ;  /* 0x3f8000002d167421 */ /* 0x001fc80000000000 */
[----:B------:R-:W-:-:S03]  /*cb60*/  FMUL R22, R22, R25 ;  /* 0x0000001916167220 */ /* 0x000fc60000400000 */
[----:B------:R-:W0:Y:S01]  /*cb70*/  FRND R50, R50 ;  /* 0x0000003200327307 */ /* 0x000e220000201000 */
[----:B-1----:R-:W-:-:S04]  /*cb80*/  FADD R11, R44, 1 ;  /* 0x3f8000002c0b7421 */ /* 0x002fc80000000000 */
[----:B------:R-:W-:-:S03]  /*cb90*/  FMUL R28, R11, R28 ;  /* 0x0000001c0b1c7220 */ /* 0x000fc60000400000 */
[----:B------:R-:W1:Y:S01]  /*cba0*/  F2I.S16.TRUNC.NTZ R25, R9 ;  /* 0x0000000900197305 */ /* 0x000e62000020e900 */
[----:B------:R-:W-:-:S07]  /*cbb0*/  FMUL R28, R37, R28 ;  /* 0x0000001c251c7220 */ /* 0x000fce0000400000 */
[----:B------:R2:W-:Y:S01]  /*cbc0*/  FRND R20, R24 ;  /* 0x0000001800147307 */ /* 0x0005e20000201000 */
[----:B0-----:R-:W-:-:S07]  /*cbd0*/  FSETP.GT.AND P3, PT, R50, -127, PT ;  /* 0xc2fe00003200780b */ /* 0x001fce0003f64000 */
[----:B------:R-:W0:Y:S01]  /*cbe0*/  F2I.S16.TRUNC.NTZ R23, R6 ;  /* 0x0000000600177305 */ /* 0x000e22000020e900 */
[----:B--2---:R-:W-:Y:S01]  /*cbf0*/  FMUL R24, R37, R22 ;  /* 0x0000001625187220 */ /* 0x004fe20000400000 */
[----:B------:R-:W-:-:S04]  /*cc00*/  LOP3.LUT R22, R53, 0xffff, RZ, 0xc0, !PT ;  /* 0x0000ffff35167812 */ /* 0x000fc800078ec0ff */
[----:B------:R-:W-:Y:S02]  /*cc10*/  @P4 SEL R22, R22, 0x7f, P5 ;  /* 0x0000007f16164807 */ /* 0x000fe40002800000 */
[----:B------:R-:W-:Y:S01]  /*cc20*/  FSETP.NAN.AND P4, PT, R9, R9, PT ;  /* 0x000000090900720b */ /* 0x000fe20003f88000 */
[----:B------:R-:W-:Y:S01]  /*cc30*/  FRND R49, R49 ;  /* 0x0000003100317307 */ /* 0x000fe20000201000 */
[----:B-1----:R-:W-:Y:S02]  /*cc40*/  LOP3.LUT R9, R25, 0xffff, RZ, 0xc0, !PT ;  /* 0x0000ffff19097812 */ /* 0x002fe400078ec0ff */
[----:B------:R-:W-:Y:S02]  /*cc50*/  FSETP.GT.AND P5, PT, R14, -127, PT ;  /* 0xc2fe00000e00780b */ /* 0x000fe40003fa4000 */
[----:B------:R-:W-:Y:S02]  /*cc60*/  @P6 SEL R9, R9, 0x7f, P4 ;  /* 0x0000007f09096807 */ /* 0x000fe40002000000 */
[----:B------:R-:W-:Y:S01]  /*cc70*/  FSETP.NAN.AND P6, PT, R50, R50, PT ;  /* 0x000000323200720b */ /* 0x000fe20003fc8000 */
[----:B------:R-:W-:Y:S01]  /*cc80*/  FRND R17, R17 ;  /* 0x0000001100117307 */ /* 0x000fe20000201000 */
[----:B------:R-:W-:-:S02]  /*cc90*/  FSETP.GT.AND P4, PT, R12, -127, PT ;  /* 0xc2fe00000c00780b */ /* 0x000fc40003f84000 */
[----:B------:R-:W-:Y:S02]  /*cca0*/  @!P3 FSEL R50, R50, -127, P6 ;  /* 0xc2fe00003232b808 */ /* 0x000fe40003000000 */
[----:B------:R-:W-:Y:S02]  /*ccb0*/  FSETP.NAN.AND P3, PT, R14, R14, PT ;  /* 0x0000000e0e00720b */ /* 0x000fe40003f68000 */
[----:B------:R-:W-:Y:S01]  /*ccc0*/  FSETP.GT.AND P6, PT, R10, -127, PT ;  /* 0xc2fe00000a00780b */ /* 0x000fe20003fc4000 */
[----:B------:R-:W1:Y:S01]  /*ccd0*/  F2I.S16.TRUNC.NTZ R45, R50 ;  /* 0x00000032002d7305 */ /* 0x000e62000020e900 */
[----:B------:R-:W-:Y:S02]  /*cce0*/  @!P5 FSEL R14, R14, -127, P3 ;  /* 0xc2fe00000e0ed808 */ /* 0x000fe40001800000 */
[----:B------:R-:W-:Y:S02]  /*ccf0*/  FSETP.NAN.AND P5, PT, R12, R12, PT ;  /* 0x0000000c0c00720b */ /* 0x000fe40003fa8000 */
[----:B------:R-:W-:-:S02]  /*cd00*/  FSETP.GEU.AND P3, PT, R6, 127, PT ;  /* 0x42fe00000600780b */ /* 0x000fc40003f6e000 */
[----:B------:R-:W-:Y:S01]  /*cd10*/  @!P4 FSEL R12, R12, -127, P5 ;  /* 0xc2fe00000c0cc808 */ /* 0x000fe20002800000 */
[----:B------:R-:W2:Y:S01]  /*cd20*/  F2I.S16.TRUNC.NTZ R46, R14 ;  /* 0x0000000e002e7305 */ /* 0x000ea2000020e900 */
[----:B------:R-:W-:Y:S02]  /*cd30*/  FSETP.NAN.AND P4, PT, R10, R10, PT ;  /* 0x0000000a0a00720b */ /* 0x000fe40003f88000 */
[----:B------:R-:W-:Y:S02]  /*cd40*/  FSETP.NAN.AND P5, PT, R6, R6, PT ;  /* 0x000000060600720b */ /* 0x000fe40003fa8000 */
[----:B------:R-:W-:Y:S02]  /*cd50*/  @!P6 FSEL R10, R10, -127, P4 ;  /* 0xc2fe00000a0ae808 */ /* 0x000fe40002000000 */
[----:B------:R-:W-:Y:S01]  /*cd60*/  FSETP.GEU.AND P4, PT, R50, 127, PT ;  /* 0x42fe00003200780b */ /* 0x000fe20003f8e000 */
[----:B------:R-:W3:Y:S01]  /*cd70*/  F2I.S16.TRUNC.NTZ R25, R12 ;  /* 0x0000000c00197305 */ /* 0x000ee2000020e900 */
[----:B0-----:R-:W-:-:S02]  /*cd80*/  LOP3.LUT R6, R23, 0xffff, RZ, 0xc0, !PT ;  /* 0x0000ffff17067812 */ /* 0x001fc400078ec0ff */
[----:B------:R-:W-:Y:S02]  /*cd90*/  FSETP.NAN.AND P6, PT, R50, R50, PT ;  /* 0x000000323200720b */ /* 0x000fe40003fc8000 */
[----:B------:R-:W-:Y:S02]  /*cda0*/  @P3 SEL R6, R6, 0x7f, P5 ;  /* 0x0000007f06063807 */ /* 0x000fe40002800000 */
[----:B------:R-:W-:Y:S01]  /*cdb0*/  FSETP.GEU.AND P3, PT, R14, 127, PT ;  /* 0x42fe00000e00780b */ /* 0x000fe20003f6e000 */
[----:B------:R0:W4:Y:S01]  /*cdc0*/  F2I.S16.TRUNC.NTZ R23, R10 ;  /* 0x0000000a00177305 */ /* 0x000122000020e900 */
[----:B-1----:R-:W-:Y:S02]  /*cdd0*/  LOP3.LUT R11, R45, 0xffff, RZ, 0xc0, !PT ;  /* 0x0000ffff2d0b7812 */ /* 0x002fe400078ec0ff */
[----:B------:R-:W-:Y:S02]  /*cde0*/  FSETP.GEU.AND P5, PT, R12, 127, PT ;  /* 0x42fe00000c00780b */ /* 0x000fe40003fae000 */
[----:B------:R-:W-:-:S02]  /*cdf0*/  @P4 SEL R11, R11, 0x7f, P6 ;  /* 0x0000007f0b0b4807 */ /* 0x000fc40003000000 */
[----:B------:R-:W-:Y:S01]  /*ce00*/  FSETP.NAN.AND P6, PT, R14, R14, PT ;  /* 0x0000000e0e00720b */ /* 0x000fe20003fc8000 */
[----:B------:R-:W-:Y:S01]  /*ce10*/  FRND R18, R68 ;  /* 0x0000004400127307 */ /* 0x000fe20000201000 */
[----:B--2---:R-:W-:Y:S02]  /*ce20*/  LOP3.LUT R14, R46, 0xffff, RZ, 0xc0, !PT ;  /* 0x0000ffff2e0e7812 */ /* 0x004fe400078ec0ff */
[----:B------:R-:W-:Y:S02]  /*ce30*/  FSETP.GT.AND P4, PT, R49, -127, PT ;  /* 0xc2fe00003100780b */ /* 0x000fe40003f84000 */
[----:B------:R-:W-:Y:S02]  /*ce40*/  @P3 SEL R14, R14, 0x7f, P6 ;  /* 0x0000007f0e0e3807 */ /* 0x000fe40003000000 */
[----:B------:R-:W-:Y:S01]  /*ce50*/  FSETP.NAN.AND P6, PT, R12, R12, PT ;  /* 0x0000000c0c00720b */ /* 0x000fe20003fc8000 */
[----:B------:R-:W-:Y:S01]  /*ce60*/  FRND R42, R42 ;  /* 0x0000002a002a7307 */ /* 0x000fe20000201000 */
[----:B---3--:R-:W-:-:S02]  /*ce70*/  LOP3.LUT R12, R25, 0xffff, RZ, 0xc0, !PT ;  /* 0x0000ffff190c7812 */ /* 0x008fc400078ec0ff */
[----:B------:R-:W-:Y:S02]  /*ce80*/  FSETP.GT.AND P3, PT, R17, -127, PT ;  /* 0xc2fe00001100780b */ /* 0x000fe40003f64000 */
[----:B------:R-:W-:Y:S02]  /*ce90*/  @P5 SEL R12, R12, 0x7f, P6 ;  /* 0x0000007f0c0c5807 */ /* 0x000fe40003000000 */
[----:B------:R-:W-:Y:S01]  /*cea0*/  FSETP.NAN.AND P6, PT, R49, R49, PT ;  /* 0x000000313100720b */ /* 0x000fe20003fc8000 */
[----:B------:R-:W-:Y:S01]  /*ceb0*/  FRND R26, R26 ;  /* 0x0000001a001a7307 */ /* 0x000fe20000201000 */
[----:B------:R-:W-:Y:S02]  /*cec0*/  FSETP.GT.AND P5, PT, R15, -127, PT ;  /* 0xc2fe00000f00780b */ /* 0x000fe40003fa4000 */
[----:B------:R-:W-:Y:S02]  /*ced0*/  @!P4 FSEL R49, R49, -127, P6 ;  /* 0xc2fe00003131c808 */ /* 0x000fe40003000000 */
[----:B------:R-:W-:-:S02]  /*cee0*/  FSETP.NAN.AND P6, PT, R17, R17, PT ;  /* 0x000000111100720b */ /* 0x000fc40003fc8000 */
[C---:B------:R-:W-:Y:S01]  /*cef0*/  FSETP.GEU.AND P4, PT, R10.reuse, 127, PT ;  /* 0x42fe00000a00780b */ /* 0x040fe20003f8e000 */
[----:B------:R-:W1:Y:S01]  /*cf00*/  F2I.S16.TRUNC.NTZ R44, R49 ;  /* 0x00000031002c7305 */ /* 0x000e62000020e900 */
[----:B------:R-:W-:Y:S02]  /*cf10*/  @!P3 FSEL R17, R17, -127, P6 ;  /* 0xc2fe00001111b808 */ /* 0x000fe40003000000 */
[----:B------:R-:W-:Y:S02]  /*cf20*/  FSETP.NAN.AND P3, PT, R15, R15, PT ;  /* 0x0000000f0f00720b */ /* 0x000fe40003f68000 */
[----:B------:R-:W-:Y:S01]  /*cf30*/  FSETP.NAN.AND P6, PT, R10, R10, PT ;  /* 0x0000000a0a00720b */ /* 0x000fe20003fc8000 */
[----:B0-----:R-:W-:Y:S01]  /*cf40*/  FADD R10, R39, 1 ;  /* 0x3f800000270a7421 */ /* 0x001fe20000000000 */
[----:B------:R-:W-:Y:S01]  /*cf50*/  @!P5 FSEL R15, R15, -127, P3 ;  /* 0xc2fe00000f0fd808 */ /* 0x000fe20001800000 */
[----:B------:R-:W0:Y:S01]  /*cf60*/  F2I.S16.TRUNC.NTZ R45, R17 ;  /* 0x00000011002d7305 */ /* 0x000e22000020e900 */
[----:B------:R-:W-:Y:S01]  /*cf70*/  FSETP.GT.AND P3, PT, R13, -127, PT ;  /* 0xc2fe00000d00780b */ /* 0x000fe20003f64000 */
[----:B------:R-:W-:Y:S01]  /*cf80*/  FMUL R10, R10, R29 ;  /* 0x0000001d0a0a7220 */ /* 0x000fe20000400000 */
[----:B----4-:R-:W-:Y:S01]  /*cf90*/  LOP3.LUT R25, R23, 0xffff, RZ, 0xc0, !PT ;  /* 0x0000ffff17197812 */ /* 0x010fe200078ec0ff */
[----:B------:R-:W-:Y:S01]  /*cfa0*/  FADD R23, R40, 1 ;  /* 0x3f80000028177421 */ /* 0x000fe20000000000 */
[----:B------:R-:W-:Y:S01]  /*cfb0*/  FSETP.GEU.AND P5, PT, R49, 127, PT ;  /* 0x42fe00003100780b */ /* 0x000fe20003fae000 */
[----:B------:R-:W-:Y:S01]  /*cfc0*/  FMUL R10, R37, R10 ;  /* 0x0000000a250a7220 */ /* 0x000fe20000400000 */
[----:B------:R-:W-:Y:S01]  /*cfd0*/  @P4 SEL R25, R25, 0x7f, P6 ;  /* 0x0000007f19194807 */ /* 0x000fe20003000000 */
[----:B------:R-:W2:Y:S01]  /*cfe0*/  F2I.S16.TRUNC.NTZ R27, R15 ;  /* 0x0000000f001b7305 */ /* 0x000ea2000020e900 */
[----:B------:R-:W-:Y:S01]  /*cff0*/  FSETP.NAN.AND P6, PT, R13, R13, PT ;  /* 0x0000000d0d00720b */ /* 0x000fe20003fc8000 */
[----:B------:R-:W-:Y:S01]  /*d000*/  FMUL R30, R23, R30 ;  /* 0x0000001e171e7220 */ /* 0x000fe20000400000 */
[----:B------:R-:W-:-:S02]  /*d010*/  FSETP.GEU.AND P4, PT, R17, 127, PT ;  /* 0x42fe00001100780b */ /* 0x000fc40003f8e000 */
[----:B-1----:R-:W-:Y:S01]  /*d020*/  LOP3.LUT R44, R44, 0xffff, RZ, 0xc0, !PT ;  /* 0x0000ffff2c2c7812 */ /* 0x002fe200078ec0ff */
[----:B------:R-:W-:Y:S01]  /*d030*/  FMUL R30, R37, R30 ;  /* 0x0000001e251e7220 */ /* 0x000fe20000400000 */
[----:B------:R-:W-:Y:S01]  /*d040*/  @!P3 FSEL R13, R13, -127, P6 ;  /* 0xc2fe00000d0db808 */ /* 0x000fe20003000000 */
[----:B------:R-:W-:Y:S01]  /*d050*/  FRND R24, R24 ;  /* 0x0000001800187307 */ /* 0x000fe20000201000 */
[----:B------:R-:W-:Y:S02]  /*d060*/  FSETP.NAN.AND P3, PT, R49, R49, PT ;  /* 0x000000313100720b */ /* 0x000fe40003f68000 */
[----:B------:R-:W-:Y:S02]  /*d070*/  FSETP.GEU.AND P6, PT, R15, 127, PT ;  /* 0x42fe00000f00780b */ /* 0x000fe40003fce000 */
[----:B------:R-:W-:Y:S02]  /*d080*/  @P5 SEL R44, R44, 0x7f, P3 ;  /* 0x0000007f2c2c5807 */ /* 0x000fe40001800000 */
[----:B------:R-:W-:Y:S01]  /*d090*/  FSETP.NAN.AND P5, PT, R17, R17, PT ;  /* 0x000000111100720b */ /* 0x000fe20003fa8000 */
[----:B------:R1:W-:Y:S01]  /*d0a0*/  FRND R23, R10 ;  /* 0x0000000a00177307 */ /* 0x0003e20000201000 */
[----:B0-----:R-:W-:-:S02]  /*d0b0*/  LOP3.LUT R45, R45, 0xffff, RZ, 0xc0, !PT ;  /* 0x0000ffff2d2d7812 */ /* 0x001fc400078ec0ff */
[----:B------:R-:W-:Y:S02]  /*d0c0*/  FSETP.GT.AND P3, PT, R51, -127, PT ;  /* 0xc2fe00003300780b */ /* 0x000fe40003f64000 */
[----:B------:R-:W-:Y:S02]  /*d0d0*/  @P4 SEL R45, R45, 0x7f, P5 ;  /* 0x0000007f2d2d4807 */ /* 0x000fe40002800000 */
[----:B------:R-:W-:Y:S01]  /*d0e0*/  FSETP.NAN.AND P4, PT, R15, R15, PT ;  /* 0x0000000f0f00720b */ /* 0x000fe20003f88000 */
[----:B------:R-:W-:Y:S01]  /*d0f0*/  FRND R30, R30 ;  /* 0x0000001e001e7307 */ /* 0x000fe20000201000 */
[----:B--2---:R-:W-:Y:S01]  /*d100*/  LOP3.LUT R27, R27, 0xffff, RZ, 0xc0, !PT ;  /* 0x0000ffff1b1b7812 */ /* 0x004fe200078ec0ff */
[----:B-1----:R-:W-:Y:S01]  /*d110*/  FADD R10, R41, 1 ;  /* 0x3f800000290a7421 */ /* 0x002fe20000000000 */
[----:B------:R-:W-:Y:S02]  /*d120*/  FSETP.GT.AND P5, PT, R19, -127, PT ;  /* 0xc2fe00001300780b */ /* 0x000fe40003fa4000 */
[----:B------:R-:W-:Y:S01]  /*d130*/  @P6 SEL R27, R27, 0x7f, P4 ;  /* 0x0000007f1b1b6807 */ /* 0x000fe20002000000 */
[----:B------:R-:W-:Y:S01]  /*d140*/  FMUL R10, R10, R31 ;  /* 0x0000001f0a0a7220 */ /* 0x000fe20000400000 */
[----:B------:R-:W-:Y:S01]  /*d150*/  FSETP.NAN.AND P6, PT, R51, R51, PT ;  /* 0x000000333300720b */ /* 0x000fe20003fc8000 */
[----:B------:R-:W0:Y:S01]  /*d160*/  F2I.S16.TRUNC.NTZ R15, R13 ;  /* 0x0000000d000f7305 */ /* 0x000e22000020e900 */
[----:B------:R-:W-:Y:S01]  /*d170*/  FSETP.GT.AND P4, PT, R18, -127, PT ;  /* 0xc2fe00001200780b */ /* 0x000fe20003f84000 */
[----:B------:R-:W-:Y:S01]  /*d180*/  FMUL R10, R37, R10 ;  /* 0x0000000a250a7220 */ /* 0x000fe20000400000 */
[----:B------:R-:W-:-:S02]  /*d190*/  @!P3 FSEL R51, R51, -127, P6 ;  /* 0xc2fe00003333b808 */ /* 0x000fc40003000000 */
[C---:B------:R-:W-:Y:S02]  /*d1a0*/  FSETP.NAN.AND P3, PT, R19.reuse, R19, PT ;  /* 0x000000131300720b */ /* 0x040fe40003f68000 */
[----:B------:R-:W-:Y:S01]  /*d1b0*/  FSETP.GT.AND P6, PT, R16, -127, PT ;  /* 0xc2fe00001000780b */ /* 0x000fe20003fc4000 */
[----:B------:R-:W1:Y:S01]  /*d1c0*/  F2I.S16.TRUNC.NTZ R17, R51 ;  /* 0x0000003300117305 */ /* 0x000e62000020e900 */
[----:B------:R-:W-:Y:S02]  /*d1d0*/  @!P5 FSEL R19, R19, -127, P3 ;  /* 0xc2fe00001313d808 */ /* 0x000fe40001800000 */
[C---:B------:R-:W-:Y:S02]  /*d1e0*/  FSETP.NAN.AND P5, PT, R18.reuse, R18, PT ;  /* 0x000000121200720b */ /* 0x040fe40003fa8000 */
[----:B------:R-:W-:Y:S02]  /*d1f0*/  FSETP.GEU.AND P3, PT, R13, 127, PT ;  /* 0x42fe00000d00780b */ /* 0x000fe40003f6e000 */
[----:B------:R-:W-:Y:S01]  /*d200*/  @!P4 FSEL R18, R18, -127, P5 ;  /* 0xc2fe00001212c808 */ /* 0x000fe20002800000 */
[----:B------:R-:W2:Y:S01]  /*d210*/  F2I.S16.TRUNC.NTZ R29, R19 ;  /* 0x00000013001d7305 */ /* 0x000ea2000020e900 */
[----:B------:R-:W-:-:S02]  /*d220*/  FSETP.NAN.AND P4, PT, R16, R16, PT ;  /* 0x000000101000720b */ /* 0x000fc40003f88000 */
[----:B------:R-:W-:Y:S02]  /*d230*/  FSETP.NAN.AND P5, PT, R13, R13, PT ;  /* 0x0000000d0d00720b */ /* 0x000fe40003fa8000 */
[----:B------:R-:W-:Y:S02]  /*d240*/  @!P6 FSEL R16, R16, -127, P4 ;  /* 0xc2fe00001010e808 */ /* 0x000fe40002000000 */
[----:B------:R-:W-:Y:S01]  /*d250*/  FSETP.GEU.AND P4, PT, R51, 127, PT ;  /* 0x42fe00003300780b */ /* 0x000fe20003f8e000 */
[----:B------:R-:W3:Y:S01]  /*d260*/  F2I.S16.TRUNC.NTZ R13, R18 ;  /* 0x00000012000d7305 */ /* 0x000ee2000020e900 */
[----:B0-----:R-:W-:Y:S02]  /*d270*/  LOP3.LUT R40, R15, 0xffff, RZ, 0xc0, !PT ;  /* 0x0000ffff0f287812 */ /* 0x001fe400078ec0ff */
[----:B------:R-:W-:Y:S02]  /*d280*/  FSETP.NAN.AND P6, PT, R51, R51, PT ;  /* 0x000000333300720b */ /* 0x000fe40003fc8000 */
[----:B------:R-:W-:-:S02]  /*d290*/  @P3 SEL R40, R40, 0x7f, P5 ;  /* 0x0000007f28283807 */ /* 0x000fc40002800000 */
[----:B------:R-:W-:Y:S01]  /*d2a0*/  FSETP.GEU.AND P3, PT, R19, 127, PT ;  /* 0x42fe00001300780b */ /* 0x000fe20003f6e000 */
[----:B------:R-:W-:Y:S01]  /*d2b0*/  FRND R10, R10 ;  /* 0x0000000a000a7307 */ /* 0x000fe20000201000 */
[----:B-1----:R-:W-:Y:S02]  /*d2c0*/  LOP3.LUT R17, R17, 0xffff, RZ, 0xc0, !PT ;  /* 0x0000ffff11117812 */ /* 0x002fe400078ec0ff */
[----:B------:R-:W-:Y:S02]  /*d2d0*/  FSETP.GEU.AND P5, PT, R18, 127, PT ;  /* 0x42fe00001200780b */ /* 0x000fe40003fae000 */
[----:B------:R-:W-:Y:S02]  /*d2e0*/  @P4 SEL R17, R17, 0x7f, P6 ;  /* 0x0000007f11114807 */ /* 0x000fe40003000000 */
[----:B------:R-:W-:Y:S01]  /*d2f0*/  FSETP.NAN.AND P6, PT, R19, R19, PT ;  /* 0x000000131300720b */ /* 0x000fe20003fc8000 */
[----:B------:R-:W-:Y:S01]  /*d300*/  FRND R28, R28 ;  /* 0x0000001c001c7307 */ /* 0x000fe20000201000 */
[----:B--2---:R-:W-:-:S02]  /*d310*/  LOP3.LUT R46, R29, 0xffff, RZ, 0xc0, !PT ;  /* 0x0000ffff1d2e7812 */ /* 0x004fc400078ec0ff */
[----:B------:R-:W-:Y:S02]  /*d320*/  FSETP.GT.AND P4, PT, R42, -127, PT ;  /* 0xc2fe00002a00780b */ /* 0x000fe40003f84000 */
[----:B------:R-:W-:Y:S02]  /*d330*/  @P3 SEL R46, R46, 0x7f, P6 ;  /* 0x0000007f2e2e3807 */ /* 0x000fe40003000000 */
[----:B------:R-:W-:Y:S01]  /*d340*/  FSETP.NAN.AND P6, PT, R18, R18, PT ;  /* 0x000000121200720b */ /* 0x000fe20003fc8000 */
[----:B------:R-:W-:Y:S01]  /*d350*/  FRND R32, R32 ;  /* 0x0000002000207307 */ /* 0x000fe20000201000 */
[----:B---3--:R-:W-:Y:S02]  /*d360*/  LOP3.LUT R18, R13, 0xffff, RZ, 0xc0, !PT ;  /* 0x0000ffff0d127812 */ /* 0x008fe400078ec0ff */
[----:B------:R-:W-:Y:S02]  /*d370*/  FSETP.GT.AND P3, PT, R26, -127, PT ;  /* 0xc2fe00001a00780b */ /* 0x000fe40003f64000 */
[----:B------:R-:W-:-:S02]  /*d380*/  @P5 SEL R18, R18, 0x7f, P6 ;  /* 0x0000007f12125807 */ /* 0x000fc40003000000 */
[----:B------:R-:W-:Y:S01]  /*d390*/  FSETP.NAN.AND P6, PT, R42, R42, PT ;  /* 0x0000002a2a00720b */ /* 0x000fe20003fc8000 */
[----:B------:R-:W0:Y:S01]  /*d3a0*/  F2I.S16.TRUNC.NTZ R13, R16 ;  /* 0x00000010000d7305 */ /* 0x000e22000020e900 */
[----:B------:R-:W-:Y:S02]  /*d3b0*/  FSETP.GT.AND P5, PT, R24, -127, PT ;  /* 0xc2fe00001800780b */ /* 0x000fe40003fa4000 */
[----:B------:R-:W-:Y:S02]  /*d3c0*/  @!P4 FSEL R42, R42, -127, P6 ;  /* 0xc2fe00002a2ac808 */ /* 0x000fe40003000000 */
[----:B------:R-:W-:Y:S02]  /*d3d0*/  FSETP.NAN.AND P6, PT, R26, R26, PT ;  /* 0x0000001a1a00720b */ /* 0x000fe40003fc8000 */
[----:B------:R-:W-:Y:S01]  /*d3e0*/  FSETP.GEU.AND P4, PT, R16, 127, PT ;  /* 0x42fe00001000780b */ /* 0x000fe20003f8e000 */
[----:B------:R-:W1:Y:S01]  /*d3f0*/  F2I.S16.TRUNC.NTZ R15, R42 ;  /* 0x0000002a000f7305 */ /* 0x000e62000020e900 */
[----:B------:R-:W-:-:S02]  /*d400*/  @!P3 FSEL R26, R26, -127, P6 ;  /* 0xc2fe00001a1ab808 */ /* 0x000fc40003000000 */
[----:B------:R-:W-:Y:S02]  /*d410*/  FSETP.NAN.AND P3, PT, R24, R24, PT ;  /* 0x000000181800720b */ /* 0x000fe40003f68000 */
[----:B------:R-:W-:Y:S02]  /*d420*/  FSETP.NAN.AND P6, PT, R16, R16, PT ;  /* 0x000000101000720b */ /* 0x000fe40003fc8000 */
[----:B------:R-:W-:Y:S01]  /*d430*/  @!P5 FSEL R24, R24, -127, P3 ;  /* 0xc2fe00001818d808 */ /* 0x000fe20001800000 */
[----:B------:R-:W2:Y:S01]  /*d440*/  F2I.S16.TRUNC.NTZ R16, R26 ;  /* 0x0000001a00107305 */ /* 0x000ea2000020e900 */
[----:B------:R-:W-:Y:S02]  /*d450*/  FSETP.GT.AND P3, PT, R20, -127, PT ;  /* 0xc2fe00001400780b */ /* 0x000fe40003f64000 */
[----:B0-----:R-:W-:Y:S01]  /*d460*/  LOP3.LUT R19, R13, 0xffff, RZ, 0xc0, !PT ;  /* 0x0000ffff0d137812 */ /* 0x001fe200078ec0ff */
[----:B------:R-:W-:Y:S01]  /*d470*/  FADD R13, R60, 1 ;  /* 0x3f8000003c0d7421 */ /* 0x000fe20000000000 */
[----:B------:R-:W-:-:S02]  /*d480*/  FSETP.GEU.AND P5, PT, R42, 127, PT ;  /* 0x42fe00002a00780b */ /* 0x000fc40003fae000 */
[----:B------:R-:W-:Y:S01]  /*d490*/  @P4 SEL R19, R19, 0x7f, P6 ;  /* 0x0000007f13134807 */ /* 0x000fe20003000000 */
[----:B------:R-:W-:Y:S01]  /*d4a0*/  FMUL R34, R13, R34 ;  /* 0x000000220d227220 */ /* 0x000fe20000400000 */
[----:B------:R-:W-:Y:S01]  /*d4b0*/  FSETP.NAN.AND P6, PT, R20, R20, PT ;  /* 0x000000141400720b */ /* 0x000fe20003fc8000 */
[----:B------:R-:W0:Y:S01]  /*d4c0*/  F2I.S16.TRUNC.NTZ R13, R24 ;  /* 0x00000018000d7305 */ /* 0x000e22000020e900 */
[----:B------:R-:W-:Y:S01]  /*d4d0*/  FSETP.GEU.AND P4, PT, R26, 127, PT ;  /* 0x42fe00001a00780b */ /* 0x000fe20003f8e000 */
[----:B------:R-:W-:Y:S01]  /*d4e0*/  FMUL R34, R37, R34 ;  /* 0x0000002225227220 */ /* 0x000fe20000400000 */
[----:B-1----:R-:W-:Y:S02]  /*d4f0*/  LOP3.LUT R29, R15, 0xffff, RZ, 0xc0, !PT ;  /* 0x0000ffff0f1d7812 */ /* 0x002fe400078ec0ff */
[----:B------:R-:W-:Y:S02]  /*d500*/  @!P3 FSEL R20, R20, -127, P6 ;  /* 0xc2fe00001414b808 */ /* 0x000fe40003000000 */
[----:B------:R-:W-:Y:S01]  /*d510*/  FSETP.NAN.AND P3, PT, R42, R42, PT ;  /* 0x0000002a2a00720b */ /* 0x000fe20003f68000 */
[----:B------:R1:W-:Y:S01]  /*d520*/  FRND R15, R0 ;  /* 0x00000000000f7307 */ /* 0x0003e20000201000 */
[----:B------:R-:W-:-:S02]  /*d530*/  FSETP.GEU.AND P6, PT, R24, 127, PT ;  /* 0x42fe00001800780b */ /* 0x000fc40003fce000 */
[----:B------:R-:W-:Y:S02]  /*d540*/  @P5 SEL R29, R29, 0x7f, P3 ;  /* 0x0000007f1d1d5807 */ /* 0x000fe40001800000 */
[----:B------:R-:W-:Y:S02]  /*d550*/  FSETP.NAN.AND P5, PT, R26, R26, PT ;  /* 0x0000001a1a00720b */ /* 0x000fe40003fa8000 */
[----:B--2---:R-:W-:Y:S01]  /*d560*/  LOP3.LUT R16, R16, 0xffff, RZ, 0xc0, !PT ;  /* 0x0000ffff10107812 */ /* 0x004fe200078ec0ff */
[----:B------:R-:W-:Y:S01]  /*d570*/  FRND R34, R34 ;  /* 0x0000002200227307 */ /* 0x000fe20000201000 */
[----:B------:R-:W-:Y:S01]  /*d580*/  FSETP.GT.AND P3, PT, R10, -127, PT ;  /* 0xc2fe00000a00780b */ /* 0x000fe20003f64000 */
[----:B-1----:R-:W-:Y:S01]  /*d590*/  FADD R0, R47, 1 ;  /* 0x3f8000002f007421 */ /* 0x002fe20000000000 */
[----:B------:R-:W-:Y:S02]  /*d5a0*/  @P4 SEL R16, R16, 0x7f, P5 ;  /* 0x0000007f10104807 */ /* 0x000fe40002800000 */
[----:B------:R-:W-:Y:S01]  /*d5b0*/  FSETP.NAN.AND P4, PT, R24, R24, PT ;  /* 0x000000181800720b */ /* 0x000fe20003f88000 */
[----:B------:R-:W-:Y:S01]  /*d5c0*/  FMUL R0, R0, R33 ;  /* 0x0000002100007220 */ /* 0x000fe20000400000 */
[----:B0-----:R-:W-:-:S02]  /*d5d0*/  LOP3.LUT R24, R13, 0xffff, RZ, 0xc0, !PT ;  /* 0x0000ffff0d187812 */ /* 0x001fc400078ec0ff */
[----:B------:R-:W-:Y:S01]  /*d5e0*/  FSETP.GT.AND P5, PT, R30, -127, PT ;  /* 0xc2fe00001e00780b */ /* 0x000fe20003fa4000 */
[----:B------:R-:W0:Y:S01]  /*d5f0*/  F2I.S16.TRUNC.NTZ R13, R20 ;  /* 0x00000014000d7305 */ /* 0x000e22000020e900 */
[----:B------:R-:W-:Y:S01]  /*d600*/  @P6 SEL R24, R24, 0x7f, P4 ;  /* 0x0000007f18186807 */ /* 0x000fe20002000000 */
[----:B------:R-:W-:Y:S01]  /*d610*/  FMUL R0, R37, R0 ;  /* 0x0000000025007220 */ /* 0x000fe20000400000 */
[C---:B------:R-:W-:Y:S02]  /*d620*/  FSETP.NAN.AND P6, PT, R10.reuse, R10, PT ;  /* 0x0000000a0a00720b */ /* 0x040fe40003fc8000 */
[----:B------:R-:W-:Y:S02]  /*d630*/  FSETP.GT.AND P4, PT, R23, -127, PT ;  /* 0xc2fe00001700780b */ /* 0x000fe40003f84000 */
[----:B------:R-:W-:Y:S01]  /*d640*/  @!P3 FSEL R10, R10, -127, P6 ;  /* 0xc2fe00000a0ab808 */ /* 0x000fe20003000000 */
[----:B------:R-:W-:Y:S01]  /*d650*/  FRND R0, R0 ;  /* 0x0000000000007307 */ /* 0x000fe20000201000 */
[----:B------:R-:W-:-:S02]  /*d660*/  FSETP.NAN.AND P3, PT, R30, R30, PT ;  /* 0x0000001e1e00720b */ /* 0x000fc40003f68000 */
[----:B------:R-:W-:Y:S02]  /*d670*/  FSETP.GT.AND P6, PT, R28, -127, PT ;  /* 0xc2fe00001c00780b */ /* 0x000fe40003fc4000 */
[----:B------:R-:W-:Y:S02]  /*d680*/  @!P5 FSEL R30, R30, -127, P3 ;  /* 0xc2fe00001e1ed808 */ /* 0x000fe40001800000 */
[C---:B------:R-:W-:Y:S01]  /*d690*/  FSETP.NAN.AND P5, PT, R23.reuse, R23, PT ;  /* 0x000000171700720b */ /* 0x040fe20003fa8000 */
[----:B------:R-:W1:Y:S01]  /*d6a0*/  F2I.S16.TRUNC.NTZ R26, R10 ;  /* 0x0000000a001a7305 */ /* 0x000e62000020e900 */
[----:B------:R-:W-:Y:S02]  /*d6b0*/  FSETP.GEU.AND P3, PT, R20, 127, PT ;  /* 0x42fe00001400780b */ /* 0x000fe40003f6e000 */
[----:B------:R-:W-:Y:S02]  /*d6c0*/  @!P4 FSEL R23, R23, -127, P5 ;  /* 0xc2fe00001717c808 */ /* 0x000fe40002800000 */
[----:B------:R-:W-:-:S02]  /*d6d0*/  FSETP.NAN.AND P4, PT, R28, R28, PT ;  /* 0x0000001c1c00720b */ /* 0x000fc40003f88000 */
[----:B------:R-:W-:Y:S01]  /*d6e0*/  FSETP.NAN.AND P5, PT, R20, R20, PT ;  /* 0x000000141400720b */ /* 0x000fe20003fa8000 */
[----:B------:R-:W2:Y:S01]  /*d6f0*/  F2I.S16.TRUNC.NTZ R35, R30 ;  /* 0x0000001e00237305 */ /* 0x000ea2000020e900 */
[----:B------:R-:W-:Y:S02]  /*d700*/  @!P6 FSEL R28, R28, -127, P4 ;  /* 0xc2fe00001c1ce808 */ /* 0x000fe40002000000 */
[----:B------:R-:W-:Y:S02]  /*d710*/  FSETP.GEU.AND P4, PT, R10, 127, PT ;  /* 0x42fe00000a00780b */ /* 0x000fe40003f8e000 */
[----:B0-----:R-:W-:Y:S01]  /*d720*/  LOP3.LUT R31, R13, 0xffff, RZ, 0xc0, !PT ;  /* 0x0000ffff0d1f7812 */ /* 0x001fe200078ec0ff */
[----:B------:R-:W-:Y:S01]  /*d730*/  FADD R13, R2, 1 ;  /* 0x3f800000020d7421 */ /* 0x000fe20000000000 */
[----:B------:R-:W-:Y:S01]  /*d740*/  FSETP.NAN.AND P6, PT, R10, R10, PT ;  /* 0x0000000a0a00720b */ /* 0x000fe20003fc8000 */
[----:B------:R-:W0:Y:S01]  /*d750*/  F2I.S16.TRUNC.NTZ R20, R23 ;  /* 0x0000001700147305 */ /* 0x000e22000020e900 */
[----:B------:R-:W-:Y:S01]  /*d760*/  @P3 SEL R31, R31, 0x7f, P5 ;  /* 0x0000007f1f1f3807 */ /* 0x000fe20002800000 */
[----:B------:R-:W-:Y:S01]  /*d770*/  FMUL R13, R13, R4 ;  /* 0x000000040d0d7220 */ /* 0x000fe20000400000 */
[----:B------:R-:W-:-:S02]  /*d780*/  FSETP.GEU.AND P5, PT, R30, 127, PT ;  /* 0x42fe00001e00780b */ /* 0x000fc40003fae000 */
[----:B-1----:R-:W-:Y:S01]  /*d790*/  LOP3.LUT R26, R26, 0xffff, RZ, 0xc0, !PT ;  /* 0x0000ffff1a1a7812 */ /* 0x002fe200078ec0ff */
[----:B------:R-:W-:Y:S01]  /*d7a0*/  FMUL R13, R38, R13 ;  /* 0x0000000d260d7220 */ /* 0x000fe20000400000 */
[----:B------:R-:W-:Y:S01]  /*d7b0*/  FSETP.GEU.AND P3, PT, R23, 127, PT ;  /* 0x42fe00001700780b */ /* 0x000fe20003f6e000 */
[----:B------:R-:W1:Y:S01]  /*d7c0*/  F2I.S16.TRUNC.NTZ R10, R28 ;  /* 0x0000001c000a7305 */ /* 0x000e62000020e900 */
[----:B------:R-:W-:Y:S02]  /*d7d0*/  @P4 SEL R26, R26, 0x7f, P6 ;  /* 0x0000007f1a1a4807 */ /* 0x000fe40003000000 */
[----:B------:R-:W-:Y:S02]  /*d7e0*/  FSETP.NAN.AND P4, PT, R30, R30, PT ;  /* 0x0000001e1e00720b */ /* 0x000fe40003f88000 */
[----:B--2---:R-:W-:Y:S02]  /*d7f0*/  LOP3.LUT R35, R35, 0xffff, RZ, 0xc0, !PT ;  /* 0x0000ffff23237812 */ /* 0x004fe400078ec0ff */
[----:B------:R-:W-:Y:S01]  /*d800*/  FSETP.GEU.AND P6, PT, R28, 127, PT ;  /* 0x42fe00001c00780b */ /* 0x000fe20003fce000 */
[----:B------:R-:W2:Y:S01]  /*d810*/  FRND R13, R13 ;  /* 0x0000000d000d7307 */ /* 0x000ea20000201000 */
[----:B------:R-:W-:-:S02]  /*d820*/  @P5 SEL R35, R35, 0x7f, P4 ;  /* 0x0000007f23235807 */ /* 0x000fc40002000000 */
[----:B------:R-:W-:Y:S02]  /*d830*/  FSETP.NAN.AND P5, PT, R23, R23, PT ;  /* 0x000000171700720b */ /* 0x000fe40003fa8000 */
[----:B0-----:R-:W-:Y:S02]  /*d840*/  LOP3.LUT R20, R20, 0xffff, RZ, 0xc0, !PT ;  /* 0x0000ffff14147812 */ /* 0x001fe400078ec0ff */
[----:B------:R-:W-:Y:S02]  /*d850*/  FSETP.GT.AND P4, PT, R15, -127, PT ;  /* 0xc2fe00000f00780b */ /* 0x000fe40003f84000 */
[----:B------:R-:W-:Y:S02]  /*d860*/  @P3 SEL R20, R20, 0x7f, P5 ;  /* 0x0000007f14143807 */ /* 0x000fe40002800000 */
[----:B------:R-:W-:Y:S02]  /*d870*/  FSETP.NAN.AND P3, PT, R28, R28, PT ;  /* 0x0000001c1c00720b */ /* 0x000fe40003f68000 */
[----:B-1----:R-:W-:-:S02]  /*d880*/  LOP3.LUT R23, R10, 0xffff, RZ, 0xc0, !PT ;  /* 0x0000ffff0a177812 */ /* 0x002fc400078ec0ff */
[----:B------:R-:W-:Y:S02]  /*d890*/  FSETP.GT.AND P5, PT, R34, -127, PT ;  /* 0xc2fe00002200780b */ /* 0x000fe40003fa4000 */
[----:B------:R-:W-:Y:S02]  /*d8a0*/  @P6 SEL R23, R23, 0x7f, P3 ;  /* 0x0000007f17176807 */ /* 0x000fe40001800000 */
[C---:B------:R-:W-:Y:S02]  /*d8b0*/  FSETP.NAN.AND P6, PT, R15.reuse, R15, PT ;  /* 0x0000000f0f00720b */ /* 0x040fe40003fc8000 */
[----:B------:R-:W-:Y:S02]  /*d8c0*/  FSETP.GT.AND P3, PT, R0, -127, PT ;  /* 0xc2fe00000000780b */ /* 0x000fe40003f64000 */
[----:B------:R-:W-:Y:S02]  /*d8d0*/  @!P4 FSEL R15, R15, -127, P6 ;  /* 0xc2fe00000f0fc808 */ /* 0x000fe40003000000 */
[----:B------:R-:W-:-:S02]  /*d8e0*/  FSETP.NAN.AND P6, PT, R34, R34, PT ;  /* 0x000000222200720b */ /* 0x000fc40003fc8000 */
[----:B------:R-:W0:Y:S01]  /*d8f0*/  F2I.S16.TRUNC.NTZ R4, R15 ;  /* 0x0000000f00047305 */ /* 0x000e22000020e900 */
[----:B------:R-:W-:Y:S02]  /*d900*/  FSETP.GT.AND P4, PT, R32, -127, PT ;  /* 0xc2fe00002000780b */ /* 0x000fe40003f84000 */
[----:B------:R-:W-:Y:S02]  /*d910*/  @!P5 FSEL R34, R34, -127, P6 ;  /* 0xc2fe00002222d808 */ /* 0x000fe40003000000 */
[C---:B------:R-:W-:Y:S02]  /*d920*/  FSETP.NAN.AND P6, PT, R0.reuse, R0, PT ;  /* 0x000000000000720b */ /* 0x040fe40003fc8000 */
[----:B--2---:R-:W-:Y:S01]  /*d930*/  FSETP.GT.AND P5, PT, R13, -127, PT ;  /* 0xc2fe00000d00780b */ /* 0x004fe20003fa4000 */
[----:B------:R-:W1:Y:S01]  /*d940*/  F2I.S16.TRUNC.NTZ R10, R34 ;  /* 0x00000022000a7305 */ /* 0x000e62000020e900 */
[----:B------:R-:W-:Y:S02]  /*d950*/  @!P3 FSEL R0, R0, -127, P6 ;  /* 0xc2fe00000000b808 */ /* 0x000fe40003000000 */
[----:B------:R-:W-:-:S02]  /*d960*/  FSETP.GEU.AND P3, PT, R15, 127, PT ;  /* 0x42fe00000f00780b */ /* 0x000fc40003f6e000 */
[----:B------:R-:W-:Y:S02]  /*d970*/  FSETP.NAN.AND P6, PT, R32, R32, PT ;  /* 0x000000202000720b */ /* 0x000fe40003fc8000 */
[----:B------:R-:W-:Y:S01]  /*d980*/  PRMT R6, R6, 0x3340, R9 ;  /* 0x0000334006067816 */ /* 0x000fe20000000009 */
[----:B------:R-:W2:Y:S01]  /*d990*/  F2I.S16.TRUNC.NTZ R2, R0 ;  /* 0x0000000000027305 */ /* 0x000ea2000020e900 */
[----:B------:R-:W-:Y:S02]  /*d9a0*/  @!P4 FSEL R32, R32, -127, P6 ;  /* 0xc2fe00002020c808 */ /* 0x000fe40003000000 */
[----:B------:R-:W-:Y:S02]  /*d9b0*/  FSETP.NAN.AND P6, PT, R13, R13, PT ;  /* 0x0000000d0d00720b */ /* 0x000fe40003fc8000 */
[----:B------:R-:W-:Y:S02]  /*d9c0*/  FSETP.NAN.AND P4, PT, R15, R15, PT ;  /* 0x0000000f0f00720b */ /* 0x000fe40003f88000 */
[----:B0-----:R-:W-:-:S02]  /*d9d0*/  LOP3.LUT R15, R4, 0xffff, RZ, 0xc0, !PT ;  /* 0x0000ffff040f7812 */ /* 0x001fc400078ec0ff */
[----:B------:R-:W-:Y:S01]  /*d9e0*/  @!P5 FSEL R13, R13, -127, P6 ;  /* 0xc2fe00000d0dd808 */ /* 0x000fe20003000000 */
[----:B------:R-:W0:Y:S01]  /*d9f0*/  F2I.S16.TRUNC.NTZ R4, R32 ;  /* 0x0000002000047305 */ /* 0x000e22000020e900 */
[----:B------:R-:W-:Y:S02]  /*da00*/  FSETP.GEU.AND P5, PT, R34, 127, PT ;  /* 0x42fe00002200780b */ /* 0x000fe40003fae000 */
[----:B------:R-:W-:Y:S02]  /*da10*/  @P3 SEL R15, R15, 0x7f, P4 ;  /* 0x0000007f0f0f3807 */ /* 0x000fe40002000000 */
[C---:B------:R-:W-:Y:S02]  /*da20*/  FSETP.GEU.AND P3, PT, R0.reuse, 127, PT ;  /* 0x42fe00000000780b */ /* 0x040fe40003f6e000 */
[----:B------:R-:W-:Y:S02]  /*da30*/  FSETP.NAN.AND P6, PT, R0, R0, PT ;  /* 0x000000000000720b */ /* 0x000fe40003fc8000 */
[----:B------:R-:W3:Y:S01]  /*da40*/  F2I.S16.TRUNC.NTZ R0, R13 ;  /* 0x0000000d00007305 */ /* 0x000ee2000020e900 */
[----:B------:R-:W-:-:S02]  /*da50*/  FSETP.NAN.AND P4, PT, R34, R34, PT ;  /* 0x000000222200720b */ /* 0x000fc40003f88000 */
[----:B-1----:R-:W-:Y:S02]  /*da60*/  LOP3.LUT R10, R10, 0xffff, RZ, 0xc0, !PT ;  /* 0x0000ffff0a0a7812 */ /* 0x002fe400078ec0ff */
[----:B--2---:R-:W-:Y:S02]  /*da70*/  LOP3.LUT R2, R2, 0xffff, RZ, 0xc0, !PT ;  /* 0x0000ffff02027812 */ /* 0x004fe400078ec0ff */
[----:B------:R-:W-:Y:S02]  /*da80*/  @P5 SEL R10, R10, 0x7f, P4 ;  /* 0x0000007f0a0a5807 */ /* 0x000fe40002000000 */
[----:B------:R-:W-:Y:S02]  /*da90*/  FSETP.GEU.AND P4, PT, R32, 127, PT ;  /* 0x42fe00002000780b */ /* 0x000fe40003f8e000 */
[----:B------:R-:W-:Y:S02]  /*daa0*/  @P3 SEL R2, R2, 0x7f, P6 ;  /* 0x0000007f02023807 */ /* 0x000fe40003000000 */
[----:B------:R-:W-:-:S02]  /*dab0*/  FSETP.GEU.AND P6, PT, R13, 127, PT ;  /* 0x42fe00000d00780b */ /* 0x000fc40003fce000 */
[----:B------:R-:W-:Y:S02]  /*dac0*/  FSETP.NAN.AND P5, PT, R32, R32, PT ;  /* 0x000000202000720b */ /* 0x000fe40003fa8000 */
[----:B0-----:R-:W-:Y:S02]  /*dad0*/  LOP3.LUT R9, R4, 0xffff, RZ, 0xc0, !PT ;  /* 0x0000ffff04097812 */ /* 0x001fe400078ec0ff */
[----:B------:R-:W-:Y:S02]  /*dae0*/  FSETP.NAN.AND P3, PT, R13, R13, PT ;  /* 0x0000000d0d00720b */ /* 0x000fe40003f68000 */
[----:B---3--:R-:W-:Y:S02]  /*daf0*/  LOP3.LUT R0, R0, 0xffff, RZ, 0xc0, !PT ;  /* 0x0000ffff00007812 */ /* 0x008fe400078ec0ff */
[----:B------:R-:W-:Y:S02]  /*db00*/  @P4 SEL R9, R9, 0x7f, P5 ;  /* 0x0000007f09094807 */ /* 0x000fe40002800000 */
[----:B------:R-:W-:-:S02]  /*db10*/  PRMT R11, R14, 0x3340, R11 ;  /* 0x000033400e0b7816 */ /* 0x000fc4000000000b */
[----:B------:R-:W-:Y:S02]  /*db20*/  @P6 SEL R0, R0, 0x7f, P3 ;  /* 0x0000007f00006807 */ /* 0x000fe40001800000 */
[----:B------:R-:W-:Y:S02]  /*db30*/  PRMT R12, R25, 0x3340, R12 ;  /* 0x00003340190c7816 */ /* 0x000fe4000000000c */
[----:B------:R-:W-:Y:S02]  /*db40*/  PRMT R9, R9, 0x3340, R2 ;  /* 0x0000334009097816 */ /* 0x000fe40000000002 */
[----:B------:R-:W-:Y:S02]  /*db50*/  PRMT R21, R22, 0x3340, R21 ;  /* 0x0000334016157816 */ /* 0x000fe40000000015 */
[----:B------:R-:W-:Y:S02]  /*db60*/  PRMT R44, R45, 0x3340, R44 ;  /* 0x000033402d2c7816 */ /* 0x000fe4000000002c */
[----:B------:R-:W-:-:S02]  /*db70*/  PRMT R27, R40, 0x3340, R27 ;  /* 0x00003340281b7816 */ /* 0x000fc4000000001b */
[----:B------:R-:W-:Y:S02]  /*db80*/  PRMT R0, R0, 0x3340, R5 ;  /* 0x0000334000007816 */ /* 0x000fe40000000005 */
[----:B------:R-:W-:Y:S02]  /*db90*/  IADD3 R2, P3, R36, c[0x0][0x1a0], RZ ;  /* 0x0000680024027a10 */ /* 0x000fe40007f7e0ff */
[----:B------:R-:W-:Y:S02]  /*dba0*/  PRMT R17, R46, 0x3340, R17 ;  /* 0x000033402e117816 */ /* 0x000fe40000000011 */
[----:B------:R-:W-:Y:S02]  /*dbb0*/  PRMT R18, R19, 0x3340, R18 ;  /* 0x0000334013127816 */ /* 0x000fe40000000012 */
[----:B------:R-:W-:Y:S02]  /*dbc0*/  PRMT R16, R16, 0x3340, R29 ;  /* 0x0000334010107816 */ /* 0x000fe4000000001d */
[----:B------:R-:W-:-:S02]  /*dbd0*/  PRMT R31, R31, 0x3340, R24 ;  /* 0x000033401f1f7816 */ /* 0x000fc40000000018 */
[----:B------:R-:W-:Y:S02]  /*dbe0*/  PRMT R26, R35, 0x3340, R26 ;  /* 0x00003340231a7816 */ /* 0x000fe4000000001a */
[----:B------:R-:W-:Y:S02]  /*dbf0*/  PRMT R23, R23, 0x3340, R20 ;  /* 0x0000334017177816 */ /* 0x000fe40000000014 */
[----:B------:R-:W-:Y:S02]  /*dc00*/  PRMT R10, R10, 0x3340, R15 ;  /* 0x000033400a0a7816 */ /* 0x000fe4000000000f */
[----:B------:R-:W-:Y:S02]  /*dc10*/  IADD3 R4, P4, R3, c[0x0][0x1a0], RZ ;  /* 0x0000680003047a10 */ /* 0x000fe40007f9e0ff */
[----:B------:R-:W-:Y:S02]  /*dc20*/  PRMT R14, R12, 0x5410, R11 ;  /* 0x000054100c0e7816 */ /* 0x000fe4000000000b */
[----:B------:R-:W-:-:S02]  /*dc30*/  PRMT R13, R6, 0x5410, R21 ;  /* 0x00005410060d7816 */ /* 0x000fc40000000015 */
[----:B------:R-:W-:Y:S02]  /*dc40*/  PRMT R15, R27, 0x5410, R44 ;  /* 0x000054101b0f7816 */ /* 0x000fe4000000002c */
[----:B------:R-:W-:Y:S02]  /*dc50*/  IADD3.X R3, R69, c[0x0][0x1a4], RZ, P3, !PT ;  /* 0x0000690045037a10 */ /* 0x000fe40001ffe4ff */
[----:B------:R-:W-:Y:S02]  /*dc60*/  PRMT R12, R0, 0x5410, R7 ;  /* 0x00005410000c7816 */ /* 0x000fe40000000007 */
[----:B------:R-:W-:Y:S02]  /*dc70*/  PRMT R24, R18, 0x5410, R17 ;  /* 0x0000541012187816 */ /* 0x000fe40000000011 */
[----:B------:R-:W-:Y:S01]  /*dc80*/  PRMT R25, R31, 0x5410, R16 ;  /* 0x000054101f197816 */ /* 0x000fe20000000010 */
[----:B------:R0:W-:Y:S01]  /*dc90*/  @P2 STG.E.128 [R2.64], R12 ;  /* 0x0000000c02002986 */ /* 0x0001e2000c101d06 */
[----:B------:R-:W-:-:S02]  /*dca0*/  PRMT R26, R23, 0x5410, R26 ;  /* 0x00005410171a7816 */ /* 0x000fc4000000001a */
[----:B------:R-:W-:Y:S02]  /*dcb0*/  IADD3.X R5, R70, c[0x0][0x1a4], RZ, P4, !PT ;  /* 0x0000690046057a10 */ /* 0x000fe400027fe4ff */
[----:B------:R-:W-:-:S05]  /*dcc0*/  PRMT R27, R9, 0x5410, R10 ;  /* 0x00005410091b7816 */ /* 0x000fca000000000a */
[----:B------:R0:W-:Y:S01]  /*dcd0*/  @P2 STG.E.128 [R4.64], R24 ;  /* 0x0000001804002986 */ /* 0x0001e2000c101d06 */
[----:B------:R-:W-:Y:S05]  /*dce0*/  @!P1 EXIT ;  /* 0x000000000000994d */ /* 0x000fea0003800000 */
[----:B------:R-:W-:Y:S02]  /*dcf0*/  PLOP3.LUT P1, PT, PT, PT, PT, 0x8, 0x0 ;  /* 0x000000000000781c */ /* 0x000fe40003f2e170 */
[----:B------:R-:W-:Y:S01]  /*dd00*/  MOV R35, 0x2000 ;  /* 0x0000200000237802 */ /* 0x000fe20000000f00 */
[----:B------:R-:W-:Y:S05]  /*dd10*/  BRA `(.L_x_191) ;  /* 0xffffacc000007947 */ /* 0x000fea000383ffff */
.L_x_192:
[----:B------:R-:W-:-:S00]  /*dd20*/  BRA `(.L_x_192) ;  /* 0xfffffff000007947 */ /* 0x000fc0000383ffff */
[----:B------:R-:W-:-:S00]  /*dd30*/  NOP ;  /* 0x0000000000007918 */ /* 0x000fc00000000000 */
        /* <DEDUP_REMOVED lines=12> */
.L_x_193:


//--------------------- .nv.global.init           --------------------------
	.section	.nv.global.init,"aw",@progbits
.nv.global.init:
	.type		_$_str,@object
	.size		_$_str,(.L_0 - _$_str)
_$_str:
        /*0000*/ 	.byte	0x5f, 0x5f, 0x43, 0x55, 0x44, 0x41, 0x5f, 0x46, 0x54, 0x5a, 0x00
.L_0:


//--------------------- .nv.shared.triton_red_fused__to_copy_add_amax_amin_clamp_gelu_mul_reciprocal_13 --------------------------
	.section	.nv.shared.triton_red_fused__to_copy_add_amax_amin_clamp_gelu_mul_reciprocal_13,"aw",@nobits
	.sectionflags	@""
	.align	16
